	.target	sm_90a

	.elftype	@"ET_EXEC"


//--------------------- .note.nv.tkinfo           --------------------------
	.section	.note.nv.tkinfo,"",@"SHT_NOTE"
	.sectionflags	@"SHF_NOTE_NV_TKINFO"
	.tkinfo
        /*0018*/ 	.word	0x00000002
        /*0030*/ 	.string	""
        /*0030*/ 	.string	"ptxas"
        /*0030*/ 	.string	"Cuda compilation tools, release 13.0, V13.0.88"
        /*0030*/ 	.string	"Build cuda_13.0.r13.0/compiler.36424714_0"
        /*0030*/ 	.string	"-arch sm_90a -m 64 "



//--------------------- .note.nv.cuinfo           --------------------------
	.section	.note.nv.cuinfo,"",@"SHT_NOTE"
	.sectionflags	@"SHF_NOTE_NV_CUINFO"
        /*0018*/ 	.short	0x0002
        /*001a*/ 	.short	0x005a
        /*001c*/ 	.short	0x0082
	.zero		2


//--------------------- .nv.info                  --------------------------
	.section	.nv.info,"",@"SHT_CUDA_INFO"
	.align	4


	//----- nvinfo : EIATTR_REGCOUNT
	.align		4
        /*0000*/ 	.byte	0x04, 0x2f
        /*0002*/ 	.short	(.L_15 - .L_14)
	.align		4
.L_14:
        /*0004*/ 	.word	index@(_ZN7cutlass13device_kernelINS_4gemm6kernel13GemmUniversalIN4cute5tupleIJiiiiEEENS1_10collective13CollectiveMmaINS1_34MainloopSm90TmaGmmaWarpSpecializedILi4ENS5_IJNS4_1CILi1EEENSA_ILi8EEESB_EEENS1_35KernelTmaWarpSpecializedCooperativeEEENS5_IJNSA_ILi128EEENSA_ILi64EEESH_EEENS_10tfloat32_tENS5_IJlSB_lEEESJ_SK_NS4_8TiledMMAINS4_8MMA_AtomIJNS4_4SM904GMMA29MMA_64x64x8_F32TF32TF32_SS_TNILNSO_7ScaleInE1ELSQ_1EEEEEENS4_6LayoutINS5_IJNSA_ILi2EEESB_SB_EEENS5_IJSB_NSA_ILi0EEESW_EEEEENS5_IJNS4_10UnderscoreESZ_SZ_EEEEENS4_23SM90_TMA_LOAD_MULTICASTENS4_14ComposedLayoutINS4_7SwizzleILi3ELi4ELi3EEENS4_18smem_ptr_flag_bitsILi32EEENST_INS5_IJSC_NSA_ILi32EEEEEENS5_IJS18_SB_EEEEEEEvNS4_8identityENS4_13SM90_TMA_LOADES1C_vS1D_EENS_8epilogue10collective6detail29Sm90TmaWarpSpecializedAdapterINS1H_15DefaultEpilogueISJ_SK_SK_NS1G_6thread17LinearCombinationISJ_Li1EffLNS1L_9ScaleType4KindE0ELNS_15FloatRoundStyleE2ESJ_EENS1_15EpilogueDefaultEEEEEvvEEEEvNT_6ParamsE)
        /*0008*/ 	.word	0x000000a8


	//----- nvinfo : EIATTR_FRAME_SIZE
	.align		4
.L_15:
        /*000c*/ 	.byte	0x04, 0x11
        /*000e*/ 	.short	(.L_17 - .L_16)
	.align		4
.L_16:
        /*0010*/ 	.word	index@(_ZN7cutlass13device_kernelINS_4gemm6kernel13GemmUniversalIN4cute5tupleIJiiiiEEENS1_10collective13CollectiveMmaINS1_34MainloopSm90TmaGmmaWarpSpecializedILi4ENS5_IJNS4_1CILi1EEENSA_ILi8EEESB_EEENS1_35KernelTmaWarpSpecializedCooperativeEEENS5_IJNSA_ILi128EEENSA_ILi64EEESH_EEENS_10tfloat32_tENS5_IJlSB_lEEESJ_SK_NS4_8TiledMMAINS4_8MMA_AtomIJNS4_4SM904GMMA29MMA_64x64x8_F32TF32TF32_SS_TNILNSO_7ScaleInE1ELSQ_1EEEEEENS4_6LayoutINS5_IJNSA_ILi2EEESB_SB_EEENS5_IJSB_NSA_ILi0EEESW_EEEEENS5_IJNS4_10UnderscoreESZ_SZ_EEEEENS4_23SM90_TMA_LOAD_MULTICASTENS4_14ComposedLayoutINS4_7SwizzleILi3ELi4ELi3EEENS4_18smem_ptr_flag_bitsILi32EEENST_INS5_IJSC_NSA_ILi32EEEEEENS5_IJS18_SB_EEEEEEEvNS4_8identityENS4_13SM90_TMA_LOADES1C_vS1D_EENS_8epilogue10collective6detail29Sm90TmaWarpSpecializedAdapterINS1H_15DefaultEpilogueISJ_SK_SK_NS1G_6thread17LinearCombinationISJ_Li1EffLNS1L_9ScaleType4KindE0ELNS_15FloatRoundStyleE2ESJ_EENS1_15EpilogueDefaultEEEEEvvEEEEvNT_6ParamsE)
        /*0014*/ 	.word	0x00000000


	//----- nvinfo : EIATTR_MIN_STACK_SIZE
	.align		4
.L_17:
        /*0018*/ 	.byte	0x04, 0x12
        /*001a*/ 	.short	(.L_19 - .L_18)
	.align		4
.L_18:
        /*001c*/ 	.word	index@(_ZN7cutlass13device_kernelINS_4gemm6kernel13GemmUniversalIN4cute5tupleIJiiiiEEENS1_10collective13CollectiveMmaINS1_34MainloopSm90TmaGmmaWarpSpecializedILi4ENS5_IJNS4_1CILi1EEENSA_ILi8EEESB_EEENS1_35KernelTmaWarpSpecializedCooperativeEEENS5_IJNSA_ILi128EEENSA_ILi64EEESH_EEENS_10tfloat32_tENS5_IJlSB_lEEESJ_SK_NS4_8TiledMMAINS4_8MMA_AtomIJNS4_4SM904GMMA29MMA_64x64x8_F32TF32TF32_SS_TNILNSO_7ScaleInE1ELSQ_1EEEEEENS4_6LayoutINS5_IJNSA_ILi2EEESB_SB_EEENS5_IJSB_NSA_ILi0EEESW_EEEEENS5_IJNS4_10UnderscoreESZ_SZ_EEEEENS4_23SM90_TMA_LOAD_MULTICASTENS4_14ComposedLayoutINS4_7SwizzleILi3ELi4ELi3EEENS4_18smem_ptr_flag_bitsILi32EEENST_INS5_IJSC_NSA_ILi32EEEEEENS5_IJS18_SB_EEEEEEEvNS4_8identityENS4_13SM90_TMA_LOADES1C_vS1D_EENS_8epilogue10collective6detail29Sm90TmaWarpSpecializedAdapterINS1H_15DefaultEpilogueISJ_SK_SK_NS1G_6thread17LinearCombinationISJ_Li1EffLNS1L_9ScaleType4KindE0ELNS_15FloatRoundStyleE2ESJ_EENS1_15EpilogueDefaultEEEEEvvEEEEvNT_6ParamsE)
        /*0020*/ 	.word	0x00000000
.L_19:


//--------------------- .nv.compat                --------------------------
	.section	.nv.compat,"",@"SHT_CUDA_COMPAT_INFO"
	.align	4
        /*0000*/ 	.byte	0x02, 0x09, 0x01, 0x00, 0x02, 0x02, 0x04, 0x00, 0x02, 0x05, 0x05, 0x00, 0x03, 0x07, 0x01, 0x01
        /*0010*/ 	.byte	0x02, 0x03, 0x01, 0x00, 0x02, 0x06, 0x01, 0x00, 0x04, 0x0b, 0x08, 0x00, 0x00, 0x00, 0x00, 0x00
        /*0020*/ 	.byte	0x00, 0x00, 0x00, 0x00


//--------------------- .nv.info._ZN7cutlass13device_kernelINS_4gemm6kernel13GemmUniversalIN4cute5tupleIJiiiiEEENS1_10collective13CollectiveMmaINS1_34MainloopSm90TmaGmmaWarpSpecializedILi4ENS5_IJNS4_1CILi1EEENSA_ILi8EEESB_EEENS1_35KernelTmaWarpSpecializedCooperativeEEENS5_IJNSA_ILi128EEENSA_ILi64EEESH_EEENS_10tfloat32_tENS5_IJlSB_lEEESJ_SK_NS4_8TiledMMAINS4_8MMA_AtomIJNS4_4SM904GMMA29MMA_64x64x8_F32TF32TF32_SS_TNILNSO_7ScaleInE1ELSQ_1EEEEEENS4_6LayoutINS5_IJNSA_ILi2EEESB_SB_EEENS5_IJSB_NSA_ILi0EEESW_EEEEENS5_IJNS4_10UnderscoreESZ_SZ_EEEEENS4_23SM90_TMA_LOAD_MULTICASTENS4_14ComposedLayoutINS4_7SwizzleILi3ELi4ELi3EEENS4_18smem_ptr_flag_bitsILi32EEENST_INS5_IJSC_NSA_ILi32EEEEEENS5_IJS18_SB_EEEEEEEvNS4_8identityENS4_13SM90_TMA_LOADES1C_vS1D_EENS_8epilogue10collective6detail29Sm90TmaWarpSpecializedAdapterINS1H_15DefaultEpilogueISJ_SK_SK_NS1G_6thread17LinearCombinationISJ_Li1EffLNS1L_9ScaleType4KindE0ELNS_15FloatRoundStyleE2ESJ_EENS1_15EpilogueDefaultEEEEEvvEEEEvNT_6ParamsE --------------------------
	.section	.nv.info._ZN7cutlass13device_kernelINS_4gemm6kernel13GemmUniversalIN4cute5tupleIJiiiiEEENS1_10collective13CollectiveMmaINS1_34MainloopSm90TmaGmmaWarpSpecializedILi4ENS5_IJNS4_1CILi1EEENSA_ILi8EEESB_EEENS1_35KernelTmaWarpSpecializedCooperativeEEENS5_IJNSA_ILi128EEENSA_ILi64EEESH_EEENS_10tfloat32_tENS5_IJlSB_lEEESJ_SK_NS4_8TiledMMAINS4_8MMA_AtomIJNS4_4SM904GMMA29MMA_64x64x8_F32TF32TF32_SS_TNILNSO_7ScaleInE1ELSQ_1EEEEEENS4_6LayoutINS5_IJNSA_ILi2EEESB_SB_EEENS5_IJSB_NSA_ILi0EEESW_EEEEENS5_IJNS4_10UnderscoreESZ_SZ_EEEEENS4_23SM90_TMA_LOAD_MULTICASTENS4_14ComposedLayoutINS4_7SwizzleILi3ELi4ELi3EEENS4_18smem_ptr_flag_bitsILi32EEENST_INS5_IJSC_NSA_ILi32EEEEEENS5_IJS18_SB_EEEEEEEvNS4_8identityENS4_13SM90_TMA_LOADES1C_vS1D_EENS_8epilogue10collective6detail29Sm90TmaWarpSpecializedAdapterINS1H_15DefaultEpilogueISJ_SK_SK_NS1G_6thread17LinearCombinationISJ_Li1EffLNS1L_9ScaleType4KindE0ELNS_15FloatRoundStyleE2ESJ_EENS1_15EpilogueDefaultEEEEEvvEEEEvNT_6ParamsE,"",@"SHT_CUDA_INFO"
	.sectionflags	@""
	.align	4


	//----- nvinfo : EIATTR_CUDA_API_VERSION
	.align		4
        /*0000*/ 	.byte	0x04, 0x37
        /*0002*/ 	.short	(.L_21 - .L_20)
.L_20:
        /*0004*/ 	.word	0x00000082


	//----- nvinfo : EIATTR_KPARAM_INFO
	.align		4
.L_21:
        /*0008*/ 	.byte	0x04, 0x17
        /*000a*/ 	.short	(.L_23 - .L_22)
.L_22:
        /*000c*/ 	.word	0x00000000
        /*0010*/ 	.short	0x0000
        /*0012*/ 	.short	0x0070
        /*0014*/ 	.byte	0x00, 0xf0, 0x01, 0x10


	//----- nvinfo : EIATTR_SPARSE_MMA_MASK
	.align		4
.L_23:
        /*0018*/ 	.byte	0x03, 0x50
        /*001a*/ 	.short	0x0000


	//----- nvinfo : EIATTR_MAXREG_COUNT
	.align		4
        /*001c*/ 	.byte	0x03, 0x1b
        /*001e*/ 	.short	0x00a8


	//----- nvinfo : EIATTR_NUM_BARRIERS
	.align		4
        /*0020*/ 	.byte	0x02, 0x4c
        /*0022*/ 	.byte	0x01
	.zero		1


	//----- nvinfo : EIATTR_EXTERNS
	.align		4
        /*0024*/ 	.byte	0x04, 0x0f
        /*0026*/ 	.short	(.L_25 - .L_24)


	//   ....[0]....
	.align		4
.L_24:
        /*0028*/ 	.word	index@(__assertfail)


	//----- nvinfo : EIATTR_MERCURY_ISA_VERSION
	.align		4
.L_25:
        /*002c*/ 	.byte	0x03, 0x5f
        /*002e*/ 	.short	0x0101


	//----- nvinfo : EIATTR_INT_WARP_WIDE_INSTR_OFFSETS
	.align		4
        /*0030*/ 	.byte	0x04, 0x31
        /*0032*/ 	.short	(.L_27 - .L_26)


	//   ....[0]....
.L_26:
        /*0034*/ 	.word	0x00000430


	//   ....[1]....
        /*0038*/ 	.word	0x00000450


	//   ....[2]....
        /*003c*/ 	.word	0x00000620


	//   ....[3]....
        /*0040*/ 	.word	0x00002210


	//----- nvinfo : EIATTR_COOP_GROUP_MASK_REGIDS
	.align		4
.L_27:
        /*0044*/ 	.byte	0x04, 0x29
        /*0046*/ 	.short	(.L_29 - .L_28)


	//   ....[0]....
.L_28:
        /*0048*/ 	.word	0xffffffff


	//   ....[1]....
        /*004c*/ 	.word	0xffffffff


	//   ....[2]....
        /*0050*/ 	.word	0xffffffff


	//   ....[3]....
        /*0054*/ 	.word	0xffffffff


	//   ....[4]....
        /*0058*/ 	.word	0xffffffff


	//   ....[5]....
        /*005c*/ 	.word	0xffffffff


	//----- nvinfo : EIATTR_COOP_GROUP_INSTR_OFFSETS
	.align		4
.L_29:
        /*0060*/ 	.byte	0x04, 0x28
        /*0062*/ 	.short	(.L_31 - .L_30)


	//   ....[0]....
.L_30:
        /*0064*/ 	.word	0x00000060


	//   ....[1]....
        /*0068*/ 	.word	0x00000070


	//   ....[2]....
        /*006c*/ 	.word	0x00000130


	//   ....[3]....
        /*0070*/ 	.word	0x000002d0


	//   ....[4]....
        /*0074*/ 	.word	0x00000790


	//   ....[5]....
        /*0078*/ 	.word	0x00001410


	//----- nvinfo : EIATTR_REG_RECONFIG
	.align		4
.L_31:
        /*007c*/ 	.byte	0x01, 0x54
	.zero		2


	//----- nvinfo : EIATTR_SYSCALL_OFFSETS
	.align		4
        /*0080*/ 	.byte	0x04, 0x46
        /*0082*/ 	.short	(.L_33 - .L_32)


	//   ....[0]....
.L_32:
        /*0084*/ 	.word	0x00001600


	//----- nvinfo : EIATTR_MBARRIER_INSTR_OFFSETS
	.align		4
.L_33:
        /*0088*/ 	.byte	0x04, 0x39
        /*008a*/ 	.short	(.L_35 - .L_34)


	//   ....[0]....
.L_34:
        /*008c*/ 	.word	0x00000230
        /*0090*/ 	.word	0x000000ff
        /*0094*/ 	.word	0x00000000
        /*0098*/ 	.short	0x0100
        /*009a*/ 	.byte	0x08
	.zero		1


	//   ....[1]....
        /*009c*/ 	.word	0x00000240
        /*00a0*/ 	.word	0x000000ff
        /*00a4*/ 	.word	0x00000020
        /*00a8*/ 	.short	0x0100
        /*00aa*/ 	.byte	0x08
	.zero		1


	//   ....[2]....
        /*00ac*/ 	.word	0x00000250
        /*00b0*/ 	.word	0x000000ff
        /*00b4*/ 	.word	0x00000008
        /*00b8*/ 	.short	0x0100
        /*00ba*/ 	.byte	0x08
	.zero		1


	//   ....[3]....
        /*00bc*/ 	.word	0x00000260
        /*00c0*/ 	.word	0x000000ff
        /*00c4*/ 	.word	0x00000028
        /*00c8*/ 	.short	0x0100
        /*00ca*/ 	.byte	0x08
	.zero		1


	//   ....[4]....
        /*00cc*/ 	.word	0x00000270
        /*00d0*/ 	.word	0x000000ff
        /*00d4*/ 	.word	0x00000010
        /*00d8*/ 	.short	0x0100
        /*00da*/ 	.byte	0x08
	.zero		1


	//   ....[5]....
        /*00dc*/ 	.word	0x00000280
        /*00e0*/ 	.word	0x000000ff
        /*00e4*/ 	.word	0x00000030
        /*00e8*/ 	.short	0x0100
        /*00ea*/ 	.byte	0x08
	.zero		1


	//   ....[6]....
        /*00ec*/ 	.word	0x00000290
        /*00f0*/ 	.word	0x000000ff
        /*00f4*/ 	.word	0x00000018
        /*00f8*/ 	.short	0x0100
        /*00fa*/ 	.byte	0x08
	.zero		1


	//   ....[7]....
        /*00fc*/ 	.word	0x000002a0
        /*0100*/ 	.word	0x000000ff
        /*0104*/ 	.word	0x00000038
        /*0108*/ 	.short	0x0100
        /*010a*/ 	.byte	0x08
	.zero		1


	//   ....[8]....
        /*010c*/ 	.word	0x000006c0
        /*0110*/ 	.word	0x000000ff
        /*0114*/ 	.word	0x00000050
        /*0118*/ 	.short	0x0100
        /*011a*/ 	.byte	0x06
	.zero		1


	//   ....[9]....
        /*011c*/ 	.word	0x00000740
        /*0120*/ 	.word	0x000000ff
        /*0124*/ 	.word	0x00000058
        /*0128*/ 	.short	0x0100
        /*012a*/ 	.byte	0x06
	.zero		1


	//   ....[10]....
        /*012c*/ 	.word	0x000016c0
        /*0130*/ 	.word	0x00000003
        /*0134*/ 	.word	0x00000000
        /*0138*/ 	.short	0x010a
        /*013a*/ 	.byte	0x3f
	.zero		1


	//   ....[11]....
        /*013c*/ 	.word	0x00001720
        /*0140*/ 	.word	0x00000003
        /*0144*/ 	.word	0x00000000
        /*0148*/ 	.short	0x010a
        /*014a*/ 	.byte	0x3f
	.zero		1


	//   ....[12]....
        /*014c*/ 	.word	0x00001c60
        /*0150*/ 	.word	0x00000005
        /*0154*/ 	.word	0x00000000
        /*0158*/ 	.short	0x010a
        /*015a*/ 	.byte	0x3f
	.zero		1


	//   ....[13]....
        /*015c*/ 	.word	0x00001ca0
        /*0160*/ 	.word	0x00000005
        /*0164*/ 	.word	0x00000000
        /*0168*/ 	.short	0x010a
        /*016a*/ 	.byte	0x3f
	.zero		1


	//   ....[14]....
        /*016c*/ 	.word	0x000020c0
        /*0170*/ 	.word	0x00000004
        /*0174*/ 	.word	0x00000000
        /*0178*/ 	.short	0x0101
        /*017a*/ 	.byte	0x3f
	.zero		1


	//   ....[15]....
        /*017c*/ 	.word	0x00002280
        /*0180*/ 	.word	0x00000000
        /*0184*/ 	.word	0x00000000
        /*0188*/ 	.short	0x0101
        /*018a*/ 	.byte	0x3f
	.zero		1


	//   ....[16]....
        /*018c*/ 	.word	0x00005500
        /*0190*/ 	.word	0x00000014
        /*0194*/ 	.word	0x00000020
        /*0198*/ 	.short	0x010a
        /*019a*/ 	.byte	0x3f
	.zero		1


	//   ....[17]....
        /*019c*/ 	.word	0x00005980
        /*01a0*/ 	.word	0x00000006
        /*01a4*/ 	.word	0x00000058
        /*01a8*/ 	.short	0x0101
        /*01aa*/ 	.byte	0x3f
	.zero		1


	//   ....[18]....
        /*01ac*/ 	.word	0x000060a0
        /*01b0*/ 	.word	0x00000007
        /*01b4*/ 	.word	0x00000000
        /*01b8*/ 	.short	0x010a
        /*01ba*/ 	.byte	0x3f
	.zero		1


	//   ....[19]....
        /*01bc*/ 	.word	0x00006120
        /*01c0*/ 	.word	0x00000006
        /*01c4*/ 	.word	0x00000000
        /*01c8*/ 	.short	0x010a
        /*01ca*/ 	.byte	0x3f
	.zero		1


	//   ....[20]....
        /*01cc*/ 	.word	0x000061b0
        /*01d0*/ 	.word	0x00000007
        /*01d4*/ 	.word	0x00000000
        /*01d8*/ 	.short	0x010a
        /*01da*/ 	.byte	0x3f
	.zero		1


	//   ....[21]....
        /*01dc*/ 	.word	0x00006240
        /*01e0*/ 	.word	0x00000005
        /*01e4*/ 	.word	0x00000000
        /*01e8*/ 	.short	0x010a
        /*01ea*/ 	.byte	0x3f
	.zero		1


	//   ....[22]....
        /*01ec*/ 	.word	0x000062a0
        /*01f0*/ 	.word	0x00000003
        /*01f4*/ 	.word	0x00000000
        /*01f8*/ 	.short	0x010a
        /*01fa*/ 	.byte	0x3f
	.zero		1


	//   ....[23]....
        /*01fc*/ 	.word	0x000062f0
        /*0200*/ 	.word	0x00000005
        /*0204*/ 	.word	0x00000000
        /*0208*/ 	.short	0x010a
        /*020a*/ 	.byte	0x3f
	.zero		1


	//   ....[24]....
        /*020c*/ 	.word	0x000063c0
        /*0210*/ 	.word	0x00000014
        /*0214*/ 	.word	0x00000020
        /*0218*/ 	.short	0x010a
        /*021a*/ 	.byte	0x3f
	.zero		1


	//   ....[25]....
        /*021c*/ 	.word	0x00006490
        /*0220*/ 	.word	0x00000007
        /*0224*/ 	.word	0x00000000
        /*0228*/ 	.short	0x010a
        /*022a*/ 	.byte	0x3f
	.zero		1


	//   ....[26]....
        /*022c*/ 	.word	0x000064e0
        /*0230*/ 	.word	0x00000006
        /*0234*/ 	.word	0x00000000
        /*0238*/ 	.short	0x010a
        /*023a*/ 	.byte	0x3f
	.zero		1


	//   ....[27]....
        /*023c*/ 	.word	0x00006530
        /*0240*/ 	.word	0x00000007
        /*0244*/ 	.word	0x00000000
        /*0248*/ 	.short	0x010a
        /*024a*/ 	.byte	0x3f
	.zero		1


	//----- nvinfo : EIATTR_NUM_MBARRIERS
	.align		4
.L_35:
        /*024c*/ 	.byte	0x03, 0x38
        /*024e*/ 	.short	0x000a


	//----- nvinfo : EIATTR_EXIT_INSTR_OFFSETS
	.align		4
        /*0250*/ 	.byte	0x04, 0x1c
        /*0252*/ 	.short	(.L_37 - .L_36)


	//   ....[0]....
.L_36:
        /*0254*/ 	.word	0x00000960


	//   ....[1]....
        /*0258*/ 	.word	0x00001170


	//   ....[2]....
        /*025c*/ 	.word	0x00004c90


	//   ....[3]....
        /*0260*/ 	.word	0x000051f0


	//   ....[4]....
        /*0264*/ 	.word	0x00006290


	//----- nvinfo : EIATTR_MAX_THREADS
	.align		4
.L_37:
        /*0268*/ 	.byte	0x04, 0x05
        /*026a*/ 	.short	(.L_39 - .L_38)
.L_38:
        /*026c*/ 	.word	0x00000180
        /*0270*/ 	.word	0x00000001
        /*0274*/ 	.word	0x00000001


	//----- nvinfo : EIATTR_CRS_STACK_SIZE
	.align		4
.L_39:
        /*0278*/ 	.byte	0x04, 0x1e
        /*027a*/ 	.short	(.L_41 - .L_40)
.L_40:
        /*027c*/ 	.word	0x00000000


	//----- nvinfo : EIATTR_CBANK_PARAM_SIZE
	.align		4
.L_41:
        /*0280*/ 	.byte	0x03, 0x19
        /*0282*/ 	.short	0x0470


	//----- nvinfo : EIATTR_PARAM_CBANK
	.align		4
        /*0284*/ 	.byte	0x04, 0x0a
        /*0286*/ 	.short	(.L_43 - .L_42)
	.align		4
.L_42:
        /*0288*/ 	.word	index@(.nv.constant0._ZN7cutlass13device_kernelINS_4gemm6kernel13GemmUniversalIN4cute5tupleIJiiiiEEENS1_10collective13CollectiveMmaINS1_34MainloopSm90TmaGmmaWarpSpecializedILi4ENS5_IJNS4_1CILi1EEENSA_ILi8EEESB_EEENS1_35KernelTmaWarpSpecializedCooperativeEEENS5_IJNSA_ILi128EEENSA_ILi64EEESH_EEENS_10tfloat32_tENS5_IJlSB_lEEESJ_SK_NS4_8TiledMMAINS4_8MMA_AtomIJNS4_4SM904GMMA29MMA_64x64x8_F32TF32TF32_SS_TNILNSO_7ScaleInE1ELSQ_1EEEEEENS4_6LayoutINS5_IJNSA_ILi2EEESB_SB_EEENS5_IJSB_NSA_ILi0EEESW_EEEEENS5_IJNS4_10UnderscoreESZ_SZ_EEEEENS4_23SM90_TMA_LOAD_MULTICASTENS4_14ComposedLayoutINS4_7SwizzleILi3ELi4ELi3EEENS4_18smem_ptr_flag_bitsILi32EEENST_INS5_IJSC_NSA_ILi32EEEEEENS5_IJS18_SB_EEEEEEEvNS4_8identityENS4_13SM90_TMA_LOADES1C_vS1D_EENS_8epilogue10collective6detail29Sm90TmaWarpSpecializedAdapterINS1H_15DefaultEpilogueISJ_SK_SK_NS1G_6thread17LinearCombinationISJ_Li1EffLNS1L_9ScaleType4KindE0ELNS_15FloatRoundStyleE2ESJ_EENS1_15EpilogueDefaultEEEEEvvEEEEvNT_6ParamsE)
        /*028c*/ 	.short	0x0210
        /*028e*/ 	.short	0x0470


	//----- nvinfo : EIATTR_SW_WAR
	.align		4
.L_43:
        /*0290*/ 	.byte	0x04, 0x36
        /*0292*/ 	.short	(.L_45 - .L_44)
.L_44:
        /*0294*/ 	.word	0x00000008
.L_45:


//--------------------- .nv.callgraph             --------------------------
	.section	.nv.callgraph,"",@"SHT_CUDA_CALLGRAPH"
	.align	4
	.sectionentsize	8
	.align		4
        /*0000*/ 	.word	0x00000000
	.align		4
        /*0004*/ 	.word	0xffffffff
	.align		4
        /*0008*/ 	.word	index@(_ZN7cutlass13device_kernelINS_4gemm6kernel13GemmUniversalIN4cute5tupleIJiiiiEEENS1_10collective13CollectiveMmaINS1_34MainloopSm90TmaGmmaWarpSpecializedILi4ENS5_IJNS4_1CILi1EEENSA_ILi8EEESB_EEENS1_35KernelTmaWarpSpecializedCooperativeEEENS5_IJNSA_ILi128EEENSA_ILi64EEESH_EEENS_10tfloat32_tENS5_IJlSB_lEEESJ_SK_NS4_8TiledMMAINS4_8MMA_AtomIJNS4_4SM904GMMA29MMA_64x64x8_F32TF32TF32_SS_TNILNSO_7ScaleInE1ELSQ_1EEEEEENS4_6LayoutINS5_IJNSA_ILi2EEESB_SB_EEENS5_IJSB_NSA_ILi0EEESW_EEEEENS5_IJNS4_10UnderscoreESZ_SZ_EEEEENS4_23SM90_TMA_LOAD_MULTICASTENS4_14ComposedLayoutINS4_7SwizzleILi3ELi4ELi3EEENS4_18smem_ptr_flag_bitsILi32EEENST_INS5_IJSC_NSA_ILi32EEEEEENS5_IJS18_SB_EEEEEEEvNS4_8identityENS4_13SM90_TMA_LOADES1C_vS1D_EENS_8epilogue10collective6detail29Sm90TmaWarpSpecializedAdapterINS1H_15DefaultEpilogueISJ_SK_SK_NS1G_6thread17LinearCombinationISJ_Li1EffLNS1L_9ScaleType4KindE0ELNS_15FloatRoundStyleE2ESJ_EENS1_15EpilogueDefaultEEEEEvvEEEEvNT_6ParamsE)
	.align		4
        /*000c*/ 	.word	index@(__assertfail)
	.align		4
        /*0010*/ 	.word	0x00000000
	.align		4
        /*0014*/ 	.word	0xfffffffe
	.align		4
        /*0018*/ 	.word	0x00000000
	.align		4
        /*001c*/ 	.word	0xfffffffd
	.align		4
        /*0020*/ 	.word	0x00000000
	.align		4
        /*0024*/ 	.word	0xfffffffc


//--------------------- .nv.constant4             --------------------------
	.section	.nv.constant4,"a",@progbits
	.align	8
	.align		8
.nv.constant4:
        /*0000*/ 	.dword	__assertfail
	.align		8
        /*0008*/ 	.dword	__unnamed_1
	.align		8
        /*0010*/ 	.dword	_ZN40_INTERNAL_3b2a47f6_4_k_cu_310cbc33_303854cuda3std3__45__cpo5beginE
	.align		8
        /*0018*/ 	.dword	_ZN40_INTERNAL_3b2a47f6_4_k_cu_310cbc33_303854cuda3std3__45__cpo3endE
	.align		8
        /*0020*/ 	.dword	_ZN40_INTERNAL_3b2a47f6_4_k_cu_310cbc33_303854cuda3std3__45__cpo6cbeginE
	.align		8
        /*0028*/ 	.dword	_ZN40_INTERNAL_3b2a47f6_4_k_cu_310cbc33_303854cuda3std3__45__cpo4cendE
	.align		8
        /*0030*/ 	.dword	_ZN40_INTERNAL_3b2a47f6_4_k_cu_310cbc33_303854cuda3std3__442_GLOBAL__N__3b2a47f6_4_k_cu_310cbc33_303856ignoreE
	.align		8
        /*0038*/ 	.dword	_ZN40_INTERNAL_3b2a47f6_4_k_cu_310cbc33_303854cuda3std3__419piecewise_constructE
	.align		8
        /*0040*/ 	.dword	_ZN40_INTERNAL_3b2a47f6_4_k_cu_310cbc33_303854cuda3std3__48in_placeE
	.align		8
        /*0048*/ 	.dword	_ZN40_INTERNAL_3b2a47f6_4_k_cu_310cbc33_303854cuda3std6ranges3__45__cpo4swapE
	.align		8
        /*0050*/ 	.dword	_ZN40_INTERNAL_3b2a47f6_4_k_cu_310cbc33_303854cuda3std6ranges3__45__cpo9iter_moveE
	.align		8
        /*0058*/ 	.dword	_ZN40_INTERNAL_3b2a47f6_4_k_cu_310cbc33_303854cute7productE
	.align		8
        /*0060*/ 	.dword	_ZN40_INTERNAL_3b2a47f6_4_k_cu_310cbc33_303854cute1_E
	.align		8
        /*0068*/ 	.dword	$str$22
	.align		8
        /*0070*/ 	.dword	$str$23


//--------------------- .text._ZN7cutlass13device_kernelINS_4gemm6kernel13GemmUniversalIN4cute5tupleIJiiiiEEENS1_10collective13CollectiveMmaINS1_34MainloopSm90TmaGmmaWarpSpecializedILi4ENS5_IJNS4_1CILi1EEENSA_ILi8EEESB_EEENS1_35KernelTmaWarpSpecializedCooperativeEEENS5_IJNSA_ILi128EEENSA_ILi64EEESH_EEENS_10tfloat32_tENS5_IJlSB_lEEESJ_SK_NS4_8TiledMMAINS4_8MMA_AtomIJNS4_4SM904GMMA29MMA_64x64x8_F32TF32TF32_SS_TNILNSO_7ScaleInE1ELSQ_1EEEEEENS4_6LayoutINS5_IJNSA_ILi2EEESB_SB_EEENS5_IJSB_NSA_ILi0EEESW_EEEEENS5_IJNS4_10UnderscoreESZ_SZ_EEEEENS4_23SM90_TMA_LOAD_MULTICASTENS4_14ComposedLayoutINS4_7SwizzleILi3ELi4ELi3EEENS4_18smem_ptr_flag_bitsILi32EEENST_INS5_IJSC_NSA_ILi32EEEEEENS5_IJS18_SB_EEEEEEEvNS4_8identityENS4_13SM90_TMA_LOADES1C_vS1D_EENS_8epilogue10collective6detail29Sm90TmaWarpSpecializedAdapterINS1H_15DefaultEpilogueISJ_SK_SK_NS1G_6thread17LinearCombinationISJ_Li1EffLNS1L_9ScaleType4KindE0ELNS_15FloatRoundStyleE2ESJ_EENS1_15EpilogueDefaultEEEEEvvEEEEvNT_6ParamsE --------------------------
	.section	.text._ZN7cutlass13device_kernelINS_4gemm6kernel13GemmUniversalIN4cute5tupleIJiiiiEEENS1_10collective13CollectiveMmaINS1_34MainloopSm90TmaGmmaWarpSpecializedILi4ENS5_IJNS4_1CILi1EEENSA_ILi8EEESB_EEENS1_35KernelTmaWarpSpecializedCooperativeEEENS5_IJNSA_ILi128EEENSA_ILi64EEESH_EEENS_10tfloat32_tENS5_IJlSB_lEEESJ_SK_NS4_8TiledMMAINS4_8MMA_AtomIJNS4_4SM904GMMA29MMA_64x64x8_F32TF32TF32_SS_TNILNSO_7ScaleInE1ELSQ_1EEEEEENS4_6LayoutINS5_IJNSA_ILi2EEESB_SB_EEENS5_IJSB_NSA_ILi0EEESW_EEEEENS5_IJNS4_10UnderscoreESZ_SZ_EEEEENS4_23SM90_TMA_LOAD_MULTICASTENS4_14ComposedLayoutINS4_7SwizzleILi3ELi4ELi3EEENS4_18smem_ptr_flag_bitsILi32EEENST_INS5_IJSC_NSA_ILi32EEEEEENS5_IJS18_SB_EEEEEEEvNS4_8identityENS4_13SM90_TMA_LOADES1C_vS1D_EENS_8epilogue10collective6detail29Sm90TmaWarpSpecializedAdapterINS1H_15DefaultEpilogueISJ_SK_SK_NS1G_6thread17LinearCombinationISJ_Li1EffLNS1L_9ScaleType4KindE0ELNS_15FloatRoundStyleE2ESJ_EENS1_15EpilogueDefaultEEEEEvvEEEEvNT_6ParamsE,"ax",@progbits
	.align	128
.text._ZN7cutlass13device_kernelINS_4gemm6kernel13GemmUniversalIN4cute5tupleIJiiiiEEENS1_10collective13CollectiveMmaINS1_34MainloopSm90TmaGmmaWarpSpecializedILi4ENS5_IJNS4_1CILi1EEENSA_ILi8EEESB_EEENS1_35KernelTmaWarpSpecializedCooperativeEEENS5_IJNSA_ILi128EEENSA_ILi64EEESH_EEENS_10tfloat32_tENS5_IJlSB_lEEESJ_SK_NS4_8TiledMMAINS4_8MMA_AtomIJNS4_4SM904GMMA29MMA_64x64x8_F32TF32TF32_SS_TNILNSO_7ScaleInE1ELSQ_1EEEEEENS4_6LayoutINS5_IJNSA_ILi2EEESB_SB_EEENS5_IJSB_NSA_ILi0EEESW_EEEEENS5_IJNS4_10UnderscoreESZ_SZ_EEEEENS4_23SM90_TMA_LOAD_MULTICASTENS4_14ComposedLayoutINS4_7SwizzleILi3ELi4ELi3EEENS4_18smem_ptr_flag_bitsILi32EEENST_INS5_IJSC_NSA_ILi32EEEEEENS5_IJS18_SB_EEEEEEEvNS4_8identityENS4_13SM90_TMA_LOADES1C_vS1D_EENS_8epilogue10collective6detail29Sm90TmaWarpSpecializedAdapterINS1H_15DefaultEpilogueISJ_SK_SK_NS1G_6thread17LinearCombinationISJ_Li1EffLNS1L_9ScaleType4KindE0ELNS_15FloatRoundStyleE2ESJ_EENS1_15EpilogueDefaultEEEEEvvEEEEvNT_6ParamsE:
        .type           _ZN7cutlass13device_kernelINS_4gemm6kernel13GemmUniversalIN4cute5tupleIJiiiiEEENS1_10collective13CollectiveMmaINS1_34MainloopSm90TmaGmmaWarpSpecializedILi4ENS5_IJNS4_1CILi1EEENSA_ILi8EEESB_EEENS1_35KernelTmaWarpSpecializedCooperativeEEENS5_IJNSA_ILi128EEENSA_ILi64EEESH_EEENS_10tfloat32_tENS5_IJlSB_lEEESJ_SK_NS4_8TiledMMAINS4_8MMA_AtomIJNS4_4SM904GMMA29MMA_64x64x8_F32TF32TF32_SS_TNILNSO_7ScaleInE1ELSQ_1EEEEEENS4_6LayoutINS5_IJNSA_ILi2EEESB_SB_EEENS5_IJSB_NSA_ILi0EEESW_EEEEENS5_IJNS4_10UnderscoreESZ_SZ_EEEEENS4_23SM90_TMA_LOAD_MULTICASTENS4_14ComposedLayoutINS4_7SwizzleILi3ELi4ELi3EEENS4_18smem_ptr_flag_bitsILi32EEENST_INS5_IJSC_NSA_ILi32EEEEEENS5_IJS18_SB_EEEEEEEvNS4_8identityENS4_13SM90_TMA_LOADES1C_vS1D_EENS_8epilogue10collective6detail29Sm90TmaWarpSpecializedAdapterINS1H_15DefaultEpilogueISJ_SK_SK_NS1G_6thread17LinearCombinationISJ_Li1EffLNS1L_9ScaleType4KindE0ELNS_15FloatRoundStyleE2ESJ_EENS1_15EpilogueDefaultEEEEEvvEEEEvNT_6ParamsE,@function
        .size           _ZN7cutlass13device_kernelINS_4gemm6kernel13GemmUniversalIN4cute5tupleIJiiiiEEENS1_10collective13CollectiveMmaINS1_34MainloopSm90TmaGmmaWarpSpecializedILi4ENS5_IJNS4_1CILi1EEENSA_ILi8EEESB_EEENS1_35KernelTmaWarpSpecializedCooperativeEEENS5_IJNSA_ILi128EEENSA_ILi64EEESH_EEENS_10tfloat32_tENS5_IJlSB_lEEESJ_SK_NS4_8TiledMMAINS4_8MMA_AtomIJNS4_4SM904GMMA29MMA_64x64x8_F32TF32TF32_SS_TNILNSO_7ScaleInE1ELSQ_1EEEEEENS4_6LayoutINS5_IJNSA_ILi2EEESB_SB_EEENS5_IJSB_NSA_ILi0EEESW_EEEEENS5_IJNS4_10UnderscoreESZ_SZ_EEEEENS4_23SM90_TMA_LOAD_MULTICASTENS4_14ComposedLayoutINS4_7SwizzleILi3ELi4ELi3EEENS4_18smem_ptr_flag_bitsILi32EEENST_INS5_IJSC_NSA_ILi32EEEEEENS5_IJS18_SB_EEEEEEEvNS4_8identityENS4_13SM90_TMA_LOADES1C_vS1D_EENS_8epilogue10collective6detail29Sm90TmaWarpSpecializedAdapterINS1H_15DefaultEpilogueISJ_SK_SK_NS1G_6thread17LinearCombinationISJ_Li1EffLNS1L_9ScaleType4KindE0ELNS_15FloatRoundStyleE2ESJ_EENS1_15EpilogueDefaultEEEEEvvEEEEvNT_6ParamsE,(.L_x_133 - _ZN7cutlass13device_kernelINS_4gemm6kernel13GemmUniversalIN4cute5tupleIJiiiiEEENS1_10collective13CollectiveMmaINS1_34MainloopSm90TmaGmmaWarpSpecializedILi4ENS5_IJNS4_1CILi1EEENSA_ILi8EEESB_EEENS1_35KernelTmaWarpSpecializedCooperativeEEENS5_IJNSA_ILi128EEENSA_ILi64EEESH_EEENS_10tfloat32_tENS5_IJlSB_lEEESJ_SK_NS4_8TiledMMAINS4_8MMA_AtomIJNS4_4SM904GMMA29MMA_64x64x8_F32TF32TF32_SS_TNILNSO_7ScaleInE1ELSQ_1EEEEEENS4_6LayoutINS5_IJNSA_ILi2EEESB_SB_EEENS5_IJSB_NSA_ILi0EEESW_EEEEENS5_IJNS4_10UnderscoreESZ_SZ_EEEEENS4_23SM90_TMA_LOAD_MULTICASTENS4_14ComposedLayoutINS4_7SwizzleILi3ELi4ELi3EEENS4_18smem_ptr_flag_bitsILi32EEENST_INS5_IJSC_NSA_ILi32EEEEEENS5_IJS18_SB_EEEEEEEvNS4_8identityENS4_13SM90_TMA_LOADES1C_vS1D_EENS_8epilogue10collective6detail29Sm90TmaWarpSpecializedAdapterINS1H_15DefaultEpilogueISJ_SK_SK_NS1G_6thread17LinearCombinationISJ_Li1EffLNS1L_9ScaleType4KindE0ELNS_15FloatRoundStyleE2ESJ_EENS1_15EpilogueDefaultEEEEEvvEEEEvNT_6ParamsE)
        .other          _ZN7cutlass13device_kernelINS_4gemm6kernel13GemmUniversalIN4cute5tupleIJiiiiEEENS1_10collective13CollectiveMmaINS1_34MainloopSm90TmaGmmaWarpSpecializedILi4ENS5_IJNS4_1CILi1EEENSA_ILi8EEESB_EEENS1_35KernelTmaWarpSpecializedCooperativeEEENS5_IJNSA_ILi128EEENSA_ILi64EEESH_EEENS_10tfloat32_tENS5_IJlSB_lEEESJ_SK_NS4_8TiledMMAINS4_8MMA_AtomIJNS4_4SM904GMMA29MMA_64x64x8_F32TF32TF32_SS_TNILNSO_7ScaleInE1ELSQ_1EEEEEENS4_6LayoutINS5_IJNSA_ILi2EEESB_SB_EEENS5_IJSB_NSA_ILi0EEESW_EEEEENS5_IJNS4_10UnderscoreESZ_SZ_EEEEENS4_23SM90_TMA_LOAD_MULTICASTENS4_14ComposedLayoutINS4_7SwizzleILi3ELi4ELi3EEENS4_18smem_ptr_flag_bitsILi32EEENST_INS5_IJSC_NSA_ILi32EEEEEENS5_IJS18_SB_EEEEEEEvNS4_8identityENS4_13SM90_TMA_LOADES1C_vS1D_EENS_8epilogue10collective6detail29Sm90TmaWarpSpecializedAdapterINS1H_15DefaultEpilogueISJ_SK_SK_NS1G_6thread17LinearCombinationISJ_Li1EffLNS1L_9ScaleType4KindE0ELNS_15FloatRoundStyleE2ESJ_EENS1_15EpilogueDefaultEEEEEvvEEEEvNT_6ParamsE,@"STO_CUDA_ENTRY STV_DEFAULT"
_ZN7cutlass13device_kernelINS_4gemm6kernel13GemmUniversalIN4cute5tupleIJiiiiEEENS1_10collective13CollectiveMmaINS1_34MainloopSm90TmaGmmaWarpSpecializedILi4ENS5_IJNS4_1CILi1EEENSA_ILi8EEESB_EEENS1_35KernelTmaWarpSpecializedCooperativeEEENS5_IJNSA_ILi128EEENSA_ILi64EEESH_EEENS_10tfloat32_tENS5_IJlSB_lEEESJ_SK_NS4_8TiledMMAINS4_8MMA_AtomIJNS4_4SM904GMMA29MMA_64x64x8_F32TF32TF32_SS_TNILNSO_7ScaleInE1ELSQ_1EEEEEENS4_6LayoutINS5_IJNSA_ILi2EEESB_SB_EEENS5_IJSB_NSA_ILi0EEESW_EEEEENS5_IJNS4_10UnderscoreESZ_SZ_EEEEENS4_23SM90_TMA_LOAD_MULTICASTENS4_14ComposedLayoutINS4_7SwizzleILi3ELi4ELi3EEENS4_18smem_ptr_flag_bitsILi32EEENST_INS5_IJSC_NSA_ILi32EEEEEENS5_IJS18_SB_EEEEEEEvNS4_8identityENS4_13SM90_TMA_LOADES1C_vS1D_EENS_8epilogue10collective6detail29Sm90TmaWarpSpecializedAdapterINS1H_15DefaultEpilogueISJ_SK_SK_NS1G_6thread17LinearCombinationISJ_Li1EffLNS1L_9ScaleType4KindE0ELNS_15FloatRoundStyleE2ESJ_EENS1_15EpilogueDefaultEEEEEvvEEEEvNT_6ParamsE:
[----:B------:R-:W0:Y:S01]  /*0000*/  LDC R1, c[0x0][0x28] ;  /* 0x00000a00ff017b82 */ /* 0x000e220000000800 */
[----:B------:R-:W1:Y:S01]  /*0010*/  S2R R62, SR_TID.X ;  /* 0x00000000003e7919 */ /* 0x000e620000002100 */
[----:B------:R-:W-:Y:S01]  /*0020*/  ELECT P0, URZ, PT ;  /* 0x00000000003f782f */ /* 0x000fe20003800000 */
[----:B------:R-:W-:Y:S01]  /*0030*/  BSSY B0, `(.L_x_0) ;  /* 0x000000f000007945 */ /* 0x000fe20003800000 */
[--C-:B-1----:R-:W-:Y:S02]  /*0040*/  SHF.R.U32.HI R0, RZ, 0x5, R62.reuse ;  /* 0x00000005ff007819 */ /* 0x102fe4000001163e */
[----:B------:R-:W-:-:S03]  /*0050*/  SHF.R.U32.HI R6, RZ, 0x7, R62 ;  /* 0x00000007ff067819 */ /* 0x000fc6000001163e */
[----:B------:R-:W1:Y:S04]  /*0060*/  SHFL.IDX PT, R3, R0, RZ, 0x1f ;  /* 0x00001fff00037589 */ /* 0x000e6800000e0000 */
[----:B------:R2:W3:Y:S01]  /*0070*/  SHFL.IDX PT, R2, R6, RZ, 0x1f ;  /* 0x00001fff06027589 */ /* 0x0004e200000e0000 */
[----:B-1----:R-:W-:-:S13]  /*0080*/  ISETP.NE.OR P0, PT, R3, RZ, !P0 ;  /* 0x000000ff0300720c */ /* 0x002fda0004705670 */
[----:B0-23--:R-:W-:Y:S05]  /*0090*/  @P0 BRA `(.L_x_1) ;  /* 0x0000000000200947 */ /* 0x00dfea0003800000 */
[----:B------:R-:W-:Y:S02]  /*00a0*/  ULDC.64 UR4, c[0x0][0x198] ;  /* 0x0000660000047ab9 */ /* 0x000fe40000000a00 */
[----:B------:R-:W-:Y:S02]  /*00b0*/  UIADD3 UR6, UP0, UR4, 0xf0, URZ ;  /* 0x000000f004067890 */ /* 0x000fe4000ff1e03f */
[----:B------:R-:W-:Y:S02]  /*00c0*/  UIADD3 UR4, UP1, UR4, 0x1f0, URZ ;  /* 0x000001f004047890 */ /* 0x000fe4000ff3e03f */
[----:B------:R-:W-:Y:S02]  /*00d0*/  UIADD3.X UR7, URZ, UR5, URZ, UP0, !UPT ;  /* 0x000000053f077290 */ /* 0x000fe400087fe43f */
[----:B------:R-:W-:-:S07]  /*00e0*/  UIADD3.X UR5, URZ, UR5, URZ, UP1, !UPT ;  /* 0x000000053f057290 */ /* 0x000fce0008ffe43f */
[----:B------:R0:W-:Y:S02]  /*00f0*/  UTMACCTL.PF [UR6] ;  /* 0x00000000060079b9 */ /* 0x0001e40008040000 */
[----:B------:R0:W-:Y:S02]  /*0100*/  UTMACCTL.PF [UR4] ;  /* 0x00000000040079b9 */ /* 0x0001e40008040000 */
[----:B0-----:R-:W-:Y:S01]  /*0110*/  NOP ;  /* 0x0000000000007918 */ /* 0x001fe20000000000 */
.L_x_1:
[----:B------:R-:W-:Y:S05]  /*0120*/  BSYNC B0 ;  /* 0x0000000000007941 */ /* 0x000fea0003800000 */
.L_x_0:
[----:B------:R-:W0:Y:S02]  /*0130*/  SHFL.IDX PT, R5, R0, RZ, 0x1f ;  /* 0x00001fff00057589 */ /* 0x000e2400000e0000 */
[----:B0-----:R-:W-:-:S13]  /*0140*/  ISETP.NE.AND P0, PT, R5, RZ, PT ;  /* 0x000000ff0500720c */ /* 0x001fda0003f05270 */
[----:B------:R-:W-:Y:S05]  /*0150*/  @P0 BRA `(.L_x_2) ;  /* 0x0000000000580947 */ /* 0x000fea0003800000 */
[----:B------:R-:W0:Y:S01]  /*0160*/  S2UR UR8, SR_CgaCtaId ;  /* 0x00000000000879c3 */ /* 0x000e220000008800 */
[----:B------:R-:W-:Y:S01]  /*0170*/  UMOV UR4, 0x400 ;  /* 0x0000040000047882 */ /* 0x000fe20000000000 */
[----:B------:R-:W-:Y:S01]  /*0180*/  UMOV UR5, 0x1 ;  /* 0x0000000100057882 */ /* 0x000fe20000000000 */
[----:B------:R-:W-:Y:S01]  /*0190*/  UMOV UR6, 0x10 ;  /* 0x0000001000067882 */ /* 0x000fe20000000000 */
[----:B------:R-:W-:Y:S01]  /*01a0*/  ELECT P0, URZ, PT ;  /* 0x00000000003f782f */ /* 0x000fe20003800000 */
[----:B------:R-:W-:-:S04]  /*01b0*/  UIADD3 UR6, -UR6, 0x100000, URZ ;  /* 0x0010000006067890 */ /* 0x000fc8000fffe13f */
[----:B------:R-:W-:Y:S02]  /*01c0*/  USHF.L.U32 UR7, UR6, 0xb, URZ ;  /* 0x0000000b06077899 */ /* 0x000fe4000800063f */
[----:B------:R-:W-:Y:S02]  /*01d0*/  USHF.L.U32 UR6, UR6, 0x1, URZ ;  /* 0x0000000106067899 */ /* 0x000fe4000800063f */
[----:B0-----:R-:W-:Y:S02]  /*01e0*/  ULEA UR8, UR8, UR4, 0x18 ;  /* 0x0000000408087291 */ /* 0x001fe4000f8ec03f */
[----:B------:R-:W-:-:S04]  /*01f0*/  UIADD3 UR4, -UR5, 0x100000, URZ ;  /* 0x0010000005047890 */ /* 0x000fc8000fffe13f */
[----:B------:R-:W-:Y:S02]  /*0200*/  USHF.L.U32 UR5, UR4, 0xb, URZ ;  /* 0x0000000b04057899 */ /* 0x000fe4000800063f */
[----:B------:R-:W-:Y:S01]  /*0210*/  USHF.L.U32 UR4, UR4, 0x1, URZ ;  /* 0x0000000104047899 */ /* 0x000fe2000800063f */
[----:B------:R-:W0:Y:S11]  /*0220*/  FENCE.VIEW.ASYNC.S ;  /* 0x00000000000073c6 */ /* 0x000e360000000000 */
[----:B0-----:R0:W1:Y:S01]  /*0230*/  SYNCS.EXCH.64 URZ, [UR8], UR4 ;  /* 0x00000004083f75b2 */ /* 0x0010620008000100 */
[----:B------:R0:W2:Y:S01]  /*0240*/  SYNCS.EXCH.64 URZ, [UR8+0x20], UR6 ;  /* 0x00002006083f75b2 */ /* 0x0000a20008000100 */
[----:B------:R0:W3:Y:S01]  /*0250*/  SYNCS.EXCH.64 URZ, [UR8+0x8], UR4 ;  /* 0x00000804083f75b2 */ /* 0x0000e20008000100 */
[----:B------:R0:W4:Y:S01]  /*0260*/  SYNCS.EXCH.64 URZ, [UR8+0x28], UR6 ;  /* 0x00002806083f75b2 */ /* 0x0001220008000100 */
[----:B------:R0:W0:Y:S01]  /*0270*/  SYNCS.EXCH.64 URZ, [UR8+0x10], UR4 ;  /* 0x00001004083f75b2 */ /* 0x0000220008000100 */
[----:B------:R0:W0:Y:S01]  /*0280*/  SYNCS.EXCH.64 URZ, [UR8+0x30], UR6 ;  /* 0x00003006083f75b2 */ /* 0x0000220008000100 */
[----:B------:R0:W0:Y:S01]  /*0290*/  SYNCS.EXCH.64 URZ, [UR8+0x18], UR4 ;  /* 0x00001804083f75b2 */ /* 0x0000220008000100 */
[----:B------:R0:W0:Y:S01]  /*02a0*/  SYNCS.EXCH.64 URZ, [UR8+0x38], UR6 ;  /* 0x00003806083f75b2 */ /* 0x0000220008000100 */
[----:B------:R-:W-:Y:S01]  /*02b0*/  NOP ;  /* 0x0000000000007918 */ /* 0x000fe20000000000 */
.L_x_2:
[----:B------:R-:W-:Y:S01]  /*02c0*/  SHF.R.S32.HI R7, RZ, 0x1f, R62 ;  /* 0x0000001fff077819 */ /* 0x000fe2000001143e */
[----:B------:R-:W5:Y:S01]  /*02d0*/  SHFL.IDX PT, R0, R0, RZ, 0x1f ;  /* 0x00001fff00007589 */ /* 0x000f6200000e0000 */
[----:B0-----:R-:W0:Y:S01]  /*02e0*/  S2UR UR8, SR_CTAID.X ;  /* 0x00000000000879c3 */ /* 0x001e220000002500 */
[----:B------:R-:W-:Y:S02]  /*02f0*/  ELECT P0, URZ, PT ;  /* 0x00000000003f782f */ /* 0x000fe40003800000 */
[----:B------:R-:W-:Y:S01]  /*0300*/  LEA.HI R7, R7, R62, RZ, 0x7 ;  /* 0x0000003e07077211 */ /* 0x000fe200078f38ff */
[----:B------:R-:W1:Y:S01]  /*0310*/  S2R R4, SR_CTAID.Y ;  /* 0x0000000000047919 */ /* 0x000e620000002600 */
[----:B------:R-:W-:Y:S01]  /*0320*/  ULDC UR4, c[0x0][0x154] ;  /* 0x0000550000047ab9 */ /* 0x000fe20000000800 */
[----:B------:R-:W-:Y:S01]  /*0330*/  NOP ;  /* 0x0000000000007918 */ /* 0x000fe20000000000 */
[----:B------:R-:W-:Y:S01]  /*0340*/  LOP3.LUT R7, R7, 0xffffff80, RZ, 0xc0, !PT ;  /* 0xffffff8007077812 */ /* 0x000fe200078ec0ff */
[----:B------:R-:W-:Y:S01]  /*0350*/  NOP ;  /* 0x0000000000007918 */ /* 0x000fe20000000000 */
[----:B------:R-:W2:Y:S03]  /*0360*/  LDC R14, c[0x0][0x140] ;  /* 0x00005000ff0e7b82 */ /* 0x000ea60000000800 */
[----:B------:R-:W-:-:S05]  /*0370*/  IMAD.IADD R7, R62, 0x1, -R7 ;  /* 0x000000013e077824 */ /* 0x000fca00078e0a07 */
[----:B------:R-:W-:Y:S01]  /*0380*/  SHF.R.S32.HI R8, RZ, 0x1f, R7 ;  /* 0x0000001fff087819 */ /* 0x000fe20000011407 */
[----:B------:R-:W3:Y:S01]  /*0390*/  LDC R12, c[0x0][0x144] ;  /* 0x00005100ff0c7b82 */ /* 0x000ee20000000800 */
[----:B------:R-:W-:Y:S02]  /*03a0*/  LOP3.LUT P2, RZ, R7, 0x7, RZ, 0xc0, !PT ;  /* 0x0000000707ff7812 */ /* 0x000fe4000784c0ff */
[----:B------:R-:W-:Y:S02]  /*03b0*/  LEA.HI R8, R8, R7, RZ, 0x3 ;  /* 0x0000000708087211 */ /* 0x000fe400078f18ff */
[----:B-----5:R-:W-:Y:S02]  /*03c0*/  ISETP.NE.OR P0, PT, R0, RZ, !P0 ;  /* 0x000000ff0000720c */ /* 0x020fe40004705670 */
[--C-:B------:R-:W-:Y:S02]  /*03d0*/  SHF.R.S32.HI R0, RZ, 0x3, R8.reuse ;  /* 0x00000003ff007819 */ /* 0x100fe40000011408 */
[----:B------:R-:W-:-:S02]  /*03e0*/  SHF.R.S32.HI R9, RZ, 0x1f, R8 ;  /* 0x0000001fff097819 */ /* 0x000fc40000011408 */
[----:B------:R-:W-:Y:S02]  /*03f0*/  SHF.R.S32.HI R8, RZ, 0x1f, R5 ;  /* 0x0000001fff087819 */ /* 0x000fe40000011405 */
[----:B------:R-:W-:Y:S02]  /*0400*/  LEA.HI R9, R9, R0, RZ, 0x2 ;  /* 0x0000000009097211 */ /* 0x000fe400078f10ff */
[----:B------:R-:W-:Y:S02]  /*0410*/  LEA.HI R8, R8, R5, RZ, 0x2 ;  /* 0x0000000508087211 */ /* 0x000fe400078f10ff */
[----:B-1----:R-:W-:Y:S01]  /*0420*/  I2FP.F32.U32 R11, R4 ;  /* 0x00000004000b7245 */ /* 0x002fe20000201000 */
[----:B------:R-:W-:Y:S01]  /*0430*/  VOTEU.ALL UP0, P0 ;  /* 0x00000000003f7886 */ /* 0x000fe20000000000 */
[----:B------:R-:W-:Y:S01]  /*0440*/  LOP3.LUT R10, R8, 0x3ffffffc, RZ, 0xc0, !PT ;  /* 0x3ffffffc080a7812 */ /* 0x000fe200078ec0ff */
[----:B------:R-:W-:Y:S01]  /*0450*/  VOTEU.ALL UP1, P0 ;  /* 0x00000000003f7886 */ /* 0x000fe20000020000 */
[----:B------:R-:W-:Y:S01]  /*0460*/  LOP3.LUT R9, R9, 0xfffffffc, RZ, 0xc0, !PT ;  /* 0xfffffffc09097812 */ /* 0x000fe200078ec0ff */
[----:B------:R-:W-:Y:S01]  /*0470*/  FMUL R13, R11, UR4 ;  /* 0x000000040b0d7c20 */ /* 0x000fe20008400000 */
[----:B------:R-:W1:Y:S01]  /*0480*/  @!UP0 S2UR UR7, SR_CgaCtaId ;  /* 0x00000000000789c3 */ /* 0x000e620000008800 */
[----:B------:R-:W-:Y:S01]  /*0490*/  IMAD.IADD R11, R5, 0x1, -R10 ;  /* 0x00000001050b7824 */ /* 0x000fe200078e0a0a */
[----:B0-----:R-:W-:Y:S01]  /*04a0*/  I2FP.F32.U32 R10, UR8 ;  /* 0x00000008000a7c45 */ /* 0x001fe20008201000 */
[----:B------:R-:W-:Y:S01]  /*04b0*/  IMAD.IADD R8, R0, 0x1, -R9 ;  /* 0x0000000100087824 */ /* 0x000fe200078e0a09 */
[----:B------:R-:W-:Y:S01]  /*04c0*/  ULDC UR4, c[0x0][0x150] ;  /* 0x0000540000047ab9 */ /* 0x000fe20000000800 */
[----:B------:R-:W0:Y:S01]  /*04d0*/  F2I.U32.TRUNC.NTZ R13, R13 ;  /* 0x0000000d000d7305 */ /* 0x000e22000020f000 */
[----:B------:R-:W-:Y:S01]  /*04e0*/  SHF.R.S32.HI R0, RZ, 0x1f, R3 ;  /* 0x0000001fff007819 */ /* 0x000fe20000011403 */
[----:B------:R-:W-:Y:S01]  /*04f0*/  FMUL R10, R10, UR4 ;  /* 0x000000040a0a7c20 */ /* 0x000fe20008400000 */
[----:B------:R-:W5:Y:S01]  /*0500*/  LDC R9, c[0x0][0x148] ;  /* 0x00005200ff097b82 */ /* 0x000f620000000800 */
[----:B------:R-:W-:Y:S01]  /*0510*/  IMAD R8, R11, 0x4, R8 ;  /* 0x000000040b087824 */ /* 0x000fe200078e0208 */
[----:B------:R-:W-:Y:S01]  /*0520*/  LEA.HI R0, R0, R3, RZ, 0x2 ;  /* 0x0000000300007211 */ /* 0x000fe200078f10ff */
[----:B------:R-:W-:Y:S01]  /*0530*/  UMOV UR4, 0x20 ;  /* 0x0000002000047882 */ /* 0x000fe20000000000 */
[----:B------:R-:W-:Y:S01]  /*0540*/  @!UP0 UMOV UR6, 0x400 ;  /* 0x0000040000068882 */ /* 0x000fe20000000000 */
[----:B------:R-:W4:Y:S01]  /*0550*/  F2I.U32.TRUNC.NTZ R10, R10 ;  /* 0x0000000a000a7305 */ /* 0x000f22000020f000 */
[----:B------:R-:W-:Y:S01]  /*0560*/  LOP3.LUT R0, R0, 0xfffffffc, RZ, 0xc0, !PT ;  /* 0xfffffffc00007812 */ /* 0x000fe200078ec0ff */
[----:B------:R-:W-:Y:S01]  /*0570*/  IMAD.SHL.U32 R19, R8, 0x4, RZ ;  /* 0x0000000408137824 */ /* 0x000fe200078e00ff */
[----:B------:R-:W-:-:S04]  /*0580*/  @!UP0 UIADD3 UR4, -UR4, 0x100000, URZ ;  /* 0x0010000004048890 */ /* 0x000fc8000fffe13f */
[----:B------:R-:W-:Y:S02]  /*0590*/  @!UP0 USHF.L.U32 UR5, UR4, 0xb, URZ ;  /* 0x0000000b04058899 */ /* 0x000fe4000800063f */
[----:B------:R-:W-:Y:S01]  /*05a0*/  @!UP0 USHF.L.U32 UR4, UR4, 0x1, URZ ;  /* 0x0000000104048899 */ /* 0x000fe2000800063f */
[----:B--2---:R-:W-:Y:S01]  /*05b0*/  ISETP.EQ.U32.AND P3, PT, R14, 0x1, PT ;  /* 0x000000010e00780c */ /* 0x004fe20003f62070 */
[----:B------:R-:W-:Y:S01]  /*05c0*/  IMAD.IADD R3, R3, 0x1, -R0 ;  /* 0x0000000103037824 */ /* 0x000fe200078e0a00 */
[----:B------:R-:W-:Y:S01]  /*05d0*/  LOP3.LUT R19, R8, 0xc, R19, 0x78, !PT ;  /* 0x0000000c08137812 */ /* 0x000fe200078e7813 */
[----:B0-----:R-:W-:Y:S02]  /*05e0*/  IMAD.MOV R22, RZ, RZ, -R13 ;  /* 0x000000ffff167224 */ /* 0x001fe400078e0a0d */
[----:B------:R-:W-:Y:S01]  /*05f0*/  VIADD R8, R2, 0xffffffff ;  /* 0xffffffff02087836 */ /* 0x000fe20000000000 */
[----:B-1----:R-:W-:Y:S01]  /*0600*/  @!UP0 ULEA UR6, UR7, UR6, 0x18 ;  /* 0x0000000607068291 */ /* 0x002fe2000f8ec03f */
[----:B------:R-:W-:Y:S01]  /*0610*/  ISETP.NE.AND P1, PT, R3, 0x3, PT ;  /* 0x000000030300780c */ /* 0x000fe20003f25270 */
[----:B------:R-:W-:Y:S01]  /*0620*/  VOTEU.ALL UP0, P0 ;  /* 0x00000000003f7886 */ /* 0x000fe20000000000 */
[----:B------:R-:W-:Y:S01]  /*0630*/  ISETP.LT.U32.AND P0, PT, R19, 0x8, !P2 ;  /* 0x000000081300780c */ /* 0x000fe20005701070 */
[----:B----4-:R-:W-:Y:S01]  /*0640*/  IMAD.MOV R7, RZ, RZ, -R10 ;  /* 0x000000ffff077224 */ /* 0x010fe200078e0a0a */
[----:B------:R-:W-:-:S02]  /*0650*/  ISETP.EQ.OR P1, PT, R3, RZ, !P1 ;  /* 0x000000ff0300720c */ /* 0x000fc40004f22670 */
[----:B------:R-:W-:Y:S01]  /*0660*/  ISETP.GE.U32.AND P5, PT, R8, 0x2, PT ;  /* 0x000000020800780c */ /* 0x000fe20003fa6070 */
[----:B-----5:R-:W-:Y:S01]  /*0670*/  IMAD R0, R9, R22, R4 ;  /* 0x0000001609007224 */ /* 0x020fe200078e0204 */
[----:B------:R-:W-:Y:S01]  /*0680*/  ISETP.EQ.AND P1, PT, R2, RZ, P1 ;  /* 0x000000ff0200720c */ /* 0x000fe20000f22270 */
[----:B---3--:R-:W-:Y:S01]  /*0690*/  IMAD R7, R12, R7, UR8 ;  /* 0x000000080c077e24 */ /* 0x008fe2000f8e0207 */
[----:B------:R-:W-:Y:S01]  /*06a0*/  ISETP.NE.AND P2, PT, R2, RZ, PT ;  /* 0x000000ff0200720c */ /* 0x000fe20003f45270 */
[----:B------:R-:W0:Y:S02]  /*06b0*/  FENCE.VIEW.ASYNC.S ;  /* 0x00000000000073c6 */ /* 0x000e240000000000 */
[----:B0-----:R0:W1:Y:S01]  /*06c0*/  @!UP0 SYNCS.EXCH.64 URZ, [UR6+0x50], UR4 ;  /* 0x00005004063f85b2 */ /* 0x0010620008000100 */
[----:B------:R-:W-:Y:S02]  /*06d0*/  ISETP.NE.AND P4, PT, R0, R19, PT ;  /* 0x000000130000720c */ /* 0x000fe40003f85270 */
[----:B------:R-:W-:-:S02]  /*06e0*/  SEL R18, RZ, 0x1, !P1 ;  /* 0x00000001ff127807 */ /* 0x000fc40004800000 */
[----:B------:R-:W-:Y:S02]  /*06f0*/  ISETP.EQ.OR P4, PT, R7, RZ, !P4 ;  /* 0x000000ff0700720c */ /* 0x000fe40006782670 */
[----:B------:R-:W-:Y:S02]  /*0700*/  LOP3.LUT R0, R62, 0x7f, RZ, 0xc0, !PT ;  /* 0x0000007f3e007812 */ /* 0x000fe400078ec0ff */
[----:B------:R-:W-:Y:S02]  /*0710*/  PLOP3.LUT P0, PT, P0, P4, PT, 0x80, 0x0 ;  /* 0x000000000000781c */ /* 0x000fe40000709070 */
[----:B------:R-:W-:Y:S02]  /*0720*/  SEL R18, R18, 0x2, P5 ;  /* 0x0000000212127807 */ /* 0x000fe40002800000 */
[----:B------:R-:W-:Y:S01]  /*0730*/  P2R R68, PR, RZ, 0x1 ;  /* 0x00000001ff447803 */ /* 0x000fe20000000000 */
[----:B------:R0:W2:Y:S01]  /*0740*/  @!UP1 SYNCS.EXCH.64 URZ, [UR6+0x58], UR4 ;  /* 0x00005804063f95b2 */ /* 0x0000a20008000100 */
[----:B------:R-:W-:Y:S01]  /*0750*/  NOP ;  /* 0x0000000000007918 */ /* 0x000fe20000000000 */
[----:B------:R-:W-:Y:S06]  /*0760*/  @!P3 BRA `(.L_x_3) ;  /* 0x000000000008b947 */ /* 0x000fec0003800000 */
[----:B-12---:R-:W-:Y:S01]  /*0770*/  UCGABAR_ARV ;  /* 0x00000000000079c7 */ /* 0x006fe20008000000 */
[----:B------:R-:W-:Y:S05]  /*0780*/  BRA `(.L_x_4) ;  /* 0x0000000000047947 */ /* 0x000fea0003800000 */
.L_x_3:
[----:B-12---:R-:W-:Y:S01]  /*0790*/  NOP ;  /* 0x0000000000007918 */ /* 0x006fe20000000000 */
.L_x_4:
[----:B------:R-:W1:Y:S01]  /*07a0*/  LDC R2, c[0x0][0x65c] ;  /* 0x00019700ff027b82 */ /* 0x000e620000000800 */
[----:B------:R-:W-:Y:S02]  /*07b0*/  IMAD.U32 R10, RZ, RZ, UR8 ;  /* 0x00000008ff0a7e24 */ /* 0x000fe4000f8e00ff */
[----:B------:R-:W-:Y:S01]  /*07c0*/  IMAD.MOV.U32 R11, RZ, RZ, RZ ;  /* 0x000000ffff0b7224 */ /* 0x000fe200078e00ff */
[----:B-1----:R-:W-:-:S04]  /*07d0*/  ISETP.NE.AND P1, PT, R2, 0x1, PT ;  /* 0x000000010200780c */ /* 0x002fc80003f25270 */
[----:B------:R-:W-:-:S09]  /*07e0*/  P2R R5, PR, RZ, 0x2 ;  /* 0x00000002ff057803 */ /* 0x000fd20000000000 */
[----:B------:R-:W1:Y:S01]  /*07f0*/  @P1 LDC R17, c[0x0][0x10] ;  /* 0x00000400ff111b82 */ /* 0x000e620000000800 */
[----:B------:R-:W-:Y:S02]  /*0800*/  @P1 IMAD.MOV.U32 R5, RZ, RZ, RZ ;  /* 0x000000ffff051224 */ /* 0x000fe400078e00ff */
[----:B------:R-:W-:-:S05]  /*0810*/  @P1 IMAD.MOV.U32 R15, RZ, RZ, RZ ;  /* 0x000000ffff0f1224 */ /* 0x000fca00078e00ff */
[----:B------:R-:W2:Y:S01]  /*0820*/  @!P1 LDC R13, c[0x0][0xc] ;  /* 0x00000300ff0d9b82 */ /* 0x000ea20000000800 */
[----:B0-----:R-:W-:Y:S01]  /*0830*/  ULDC UR4, c[0x0][0xc] ;  /* 0x0000030000047ab9 */ /* 0x001fe20000000800 */
[----:B------:R-:W-:Y:S01]  /*0840*/  ULDC UR5, c[0x0][0x10] ;  /* 0x0000040000057ab9 */ /* 0x000fe20000000800 */
[----:B------:R-:W-:Y:S01]  /*0850*/  ULDC UR6, c[0x0][0x14] ;  /* 0x0000050000067ab9 */ /* 0x000fe20000000800 */
[----:B------:R-:W-:-:S04]  /*0860*/  UIMAD.WIDE.U32 UR4, UR4, UR5, URZ ;  /* 0x00000005040472a5 */ /* 0x000fc8000f8e003f */
[----:B------:R-:W-:Y:S02]  /*0870*/  UIMAD.WIDE.U32 UR38, UR4, UR6, URZ ;  /* 0x00000006042672a5 */ /* 0x000fe4000f8e003f */
[----:B------:R-:W-:-:S04]  /*0880*/  UIMAD UR41, UR5, UR6, URZ ;  /* 0x00000006052972a4 */ /* 0x000fc8000f8e023f */
[----:B------:R-:W-:Y:S01]  /*0890*/  UIADD3 UR41, UR39, UR41, URZ ;  /* 0x0000002927297290 */ /* 0x000fe2000fffe03f */
[----:B-1----:R-:W-:-:S04]  /*08a0*/  @P1 IMAD.WIDE.U32 R16, R17, UR8, R4 ;  /* 0x0000000811101c25 */ /* 0x002fc8000f8e0004 */
[----:B------:R-:W-:Y:S02]  /*08b0*/  @P1 IMAD.IADD R17, R17, 0x1, R15 ;  /* 0x0000000111111824 */ /* 0x000fe400078e020f */
[----:B--2---:R-:W-:-:S04]  /*08c0*/  @!P1 IMAD.WIDE.U32 R10, R4, R13, R10 ;  /* 0x0000000d040a9225 */ /* 0x004fc800078e000a */
[----:B------:R-:W-:Y:S02]  /*08d0*/  @!P1 IMAD.MOV.U32 R16, RZ, RZ, R10 ;  /* 0x000000ffff109224 */ /* 0x000fe400078e000a */
[----:B------:R-:W-:Y:S01]  /*08e0*/  @!P1 IMAD.MOV.U32 R17, RZ, RZ, R11 ;  /* 0x000000ffff119224 */ /* 0x000fe200078e000b */
[----:B------:R-:W-:Y:S06]  /*08f0*/  @!P3 BRA `(.L_x_5) ;  /* 0x00000000000cb947 */ /* 0x000fec0003800000 */
[----:B------:R-:W-:Y:S01]  /*0900*/  UCGABAR_WAIT ;  /* 0x0000000000007dc7 */ /* 0x000fe20008000000 */
[----:B------:R-:W-:Y:S01]  /*0910*/  CCTL.IVALL ;  /* 0x00000000ff00798f */ /* 0x000fe20002000000 */
[----:B------:R-:W-:Y:S05]  /*0920*/  BRA `(.L_x_6) ;  /* 0x0000000000047947 */ /* 0x000fea0003800000 */
.L_x_5:
[----:B------:R-:W-:Y:S06]  /*0930*/  BAR.SYNC.DEFER_BLOCKING 0x0 ;  /* 0x0000000000007b1d */ /* 0x000fec0000010000 */
.L_x_6:
[----:B------:R-:W-:Y:S05]  /*0940*/  @!P2 BRA `(.L_x_7) ;  /* 0x0000004000d4a947 */ /* 0x000fea0003800000 */
[----:B------:R-:W-:-:S13]  /*0950*/  ISETP.GT.U32.AND P0, PT, R8, 0x1, PT ;  /* 0x000000010800780c */ /* 0x000fda0003f04070 */
[----:B------:R-:W-:Y:S05]  /*0960*/  @P0 EXIT ;  /* 0x000000000000094d */ /* 0x000fea0003800000 */
[----:B------:R-:W-:Y:S01]  /*0970*/  ULDC.64 UR4, c[0x0][0x650] ;  /* 0x0001940000047ab9 */ /* 0x000fe20000000a00 */
[----:B------:R-:W-:Y:S01]  /*0980*/  PRMT R3, RZ, 0x7610, R3 ;  /* 0x00007610ff037816 */ /* 0x000fe20000000003 */
[----:B------:R-:W-:Y:S01]  /*0990*/  IMAD.MOV.U32 R71, RZ, RZ, -0x1 ;  /* 0xffffffffff477424 */ /* 0x000fe200078e00ff */
[----:B------:R-:W-:Y:S01]  /*09a0*/  ISETP.GE.U32.AND P0, PT, R16, UR4, PT ;  /* 0x0000000410007c0c */ /* 0x000fe2000bf06070 */
[----:B------:R-:W-:Y:S02]  /*09b0*/  IMAD.MOV.U32 R70, RZ, RZ, -0x1 ;  /* 0xffffffffff467424 */ /* 0x000fe400078e00ff */
[----:B------:R-:W-:Y:S01]  /*09c0*/  IMAD.MOV.U32 R67, RZ, RZ, -0x1 ;  /* 0xffffffffff437424 */ /* 0x000fe200078e00ff */
[----:B------:R-:W-:-:S13]  /*09d0*/  ISETP.GE.U32.AND.EX P0, PT, R17, UR5, PT, P0 ;  /* 0x0000000511007c0c */ /* 0x000fda000bf06100 */
[----:B------:R-:W-:Y:S05]  /*09e0*/  @P0 BRA `(.L_x_8) ;  /* 0x0000000400280947 */ /* 0x000fea0003800000 */
[----:B------:R-:W0:Y:S01]  /*09f0*/  LDC.64 R24, c[0x0][0x628] ;  /* 0x00018a00ff187b82 */ /* 0x000e220000000a00 */
[----:B------:R-:W-:Y:S02]  /*0a00*/  IMAD.MOV.U32 R10, RZ, RZ, R16 ;  /* 0x000000ffff0a7224 */ /* 0x000fe400078e0010 */
[----:B------:R-:W-:-:S05]  /*0a10*/  IMAD.MOV.U32 R11, RZ, RZ, R17 ;  /* 0x000000ffff0b7224 */ /* 0x000fca00078e0011 */
[----:B------:R-:W1:Y:S08]  /*0a20*/  LDC R8, c[0x0][0x630] ;  /* 0x00018c00ff087b82 */ /* 0x000e700000000800 */
[----:B------:R-:W2:Y:S01]  /*0a30*/  LDC.64 R26, c[0x0][0x620] ;  /* 0x00018800ff1a7b82 */ /* 0x000ea20000000a00 */
[----:B0-----:R-:W-:-:S04]  /*0a40*/  ISETP.NE.U32.AND P0, PT, R24, RZ, PT ;  /* 0x000000ff1800720c */ /* 0x001fc80003f05070 */
[----:B------:R-:W-:-:S13]  /*0a50*/  ISETP.NE.AND.EX P0, PT, R25, RZ, PT, P0 ;  /* 0x000000ff1900720c */ /* 0x000fda0003f05300 */
[----:B-12---:R-:W-:Y:S05]  /*0a60*/  @!P0 BRA `(.L_x_9) ;  /* 0x0000000000288947 */ /* 0x006fea0003800000 */
[----:B------:R-:W0:Y:S02]  /*0a70*/  LDC R3, c[0x0][0x634] ;  /* 0x00018d00ff037b82 */ /* 0x000e240000000800 */
[----:B0-----:R-:W-:-:S05]  /*0a80*/  IADD3 R3, P0, R16, R3, RZ ;  /* 0x0000000310037210 */ /* 0x001fca0007f1e0ff */
[----:B------:R-:W-:-:S04]  /*0a90*/  IMAD.X R21, RZ, RZ, R17, P0 ;  /* 0x000000ffff157224 */ /* 0x000fc800000e0611 */
[----:B------:R-:W-:-:S04]  /*0aa0*/  IMAD.WIDE.U32 R10, R21, R24, RZ ;  /* 0x00000018150a7225 */ /* 0x000fc800078e00ff */
[----:B------:R-:W-:-:S04]  /*0ab0*/  IMAD.WIDE.U32 R12, P0, R3, R25, R10 ;  /* 0x00000019030c7225 */ /* 0x000fc8000780000a */
[----:B------:R-:W-:-:S04]  /*0ac0*/  IMAD.WIDE.U32 R10, R3, R24, RZ ;  /* 0x00000018030a7225 */ /* 0x000fc800078e00ff */
[----:B------:R-:W-:Y:S01]  /*0ad0*/  IMAD.X R15, RZ, RZ, RZ, P0 ;  /* 0x000000ffff0f7224 */ /* 0x000fe200000e06ff */
[----:B------:R-:W-:Y:S01]  /*0ae0*/  IADD3 RZ, P0, R11, R12, RZ ;  /* 0x0000000c0bff7210 */ /* 0x000fe20007f1e0ff */
[----:B------:R-:W-:-:S04]  /*0af0*/  IMAD.MOV.U32 R14, RZ, RZ, R13 ;  /* 0x000000ffff0e7224 */ /* 0x000fc800078e000d */
[----:B------:R-:W-:-:S08]  /*0b00*/  IMAD.WIDE.U32.X R10, R21, R25, R14, P0 ;  /* 0x00000019150a7225 */ /* 0x000fd000000e040e */
.L_x_9:
[----:B------:R-:W0:Y:S01]  /*0b10*/  LDC.64 R30, c[0x0][0x640] ;  /* 0x00019000ff1e7b82 */ /* 0x000e220000000a00 */
[--C-:B------:R-:W-:Y:S01]  /*0b20*/  SHF.R.U64 R67, R10, R8, R11.reuse ;  /* 0x000000080a437219 */ /* 0x100fe2000000120b */
[----:B------:R-:W-:Y:S01]  /*0b30*/  IMAD R22, R9, R22, R4 ;  /* 0x0000001609167224 */ /* 0x000fe200078e0204 */
[----:B------:R-:W-:Y:S01]  /*0b40*/  SHF.R.U32.HI R3, RZ, R8, R11 ;  /* 0x00000008ff037219 */ /* 0x000fe2000001160b */
[----:B------:R-:W-:Y:S01]  /*0b50*/  IMAD.MOV.U32 R23, RZ, RZ, 0x1 ;  /* 0x00000001ff177424 */ /* 0x000fe200078e00ff */
[----:B------:R-:W-:-:S03]  /*0b60*/  IADD3 R5, P0, RZ, -R67, RZ ;  /* 0x80000043ff057210 */ /* 0x000fc60007f1e0ff */
[----:B------:R-:W1:Y:S02]  /*0b70*/  LDC R12, c[0x0][0x618] ;  /* 0x00018600ff0c7b82 */ /* 0x000e640000000800 */
[----:B------:R-:W-:Y:S02]  /*0b80*/  IMAD.X R3, RZ, RZ, ~R3, P0 ;  /* 0x000000ffff037224 */ /* 0x000fe400000e0e03 */
[----:B------:R-:W-:-:S04]  /*0b90*/  IMAD.WIDE.U32 R10, R5, R26, R16 ;  /* 0x0000001a050a7225 */ /* 0x000fc800078e0010 */
[----:B------:R-:W2:Y:S01]  /*0ba0*/  LDC R20, c[0x0][0x608] ;  /* 0x00018200ff147b82 */ /* 0x000ea20000000800 */
[----:B------:R-:W-:Y:S02]  /*0bb0*/  IMAD R8, R3, R26, RZ ;  /* 0x0000001a03087224 */ /* 0x000fe400078e02ff */
[----:B------:R-:W-:Y:S02]  /*0bc0*/  IMAD.MOV.U32 R3, RZ, RZ, -0x1 ;  /* 0xffffffffff037424 */ /* 0x000fe400078e00ff */
[----:B------:R-:W-:-:S03]  /*0bd0*/  IMAD R5, R5, R27, R8 ;  /* 0x0000001b05057224 */ /* 0x000fc600078e0208 */
[----:B------:R-:W3:Y:S01]  /*0be0*/  LDC R28, c[0x0][0x658] ;  /* 0x00019600ff1c7b82 */ /* 0x000ee20000000800 */
[----:B------:R-:W-:Y:S01]  /*0bf0*/  IMAD.IADD R5, R11, 0x1, R5 ;  /* 0x000000010b057824 */ /* 0x000fe200078e0205 */
[----:B0-----:R-:W-:-:S04]  /*0c00*/  ISETP.NE.U32.AND P0, PT, R30, RZ, PT ;  /* 0x000000ff1e00720c */ /* 0x001fc80003f05070 */
[----:B------:R-:W-:Y:S02]  /*0c10*/  ISETP.NE.AND.EX P0, PT, R31, RZ, PT, P0 ;  /* 0x000000ff1f00720c */ /* 0x000fe40003f05300 */
[----:B------:R-:W0:Y:S01]  /*0c20*/  LDC R24, c[0x0][0x600] ;  /* 0x00018000ff187b82 */ /* 0x000e220000000800 */
[-CC-:B-1----:R-:W-:Y:S02]  /*0c30*/  SHF.R.U64 R14, R10, R12.reuse, R5.reuse ;  /* 0x0000000c0a0e7219 */ /* 0x182fe40000001205 */
[----:B------:R-:W-:-:S05]  /*0c40*/  SHF.R.U32.HI R5, RZ, R12, R5 ;  /* 0x0000000cff057219 */ /* 0x000fca0000011605 */
[----:B------:R-:W1:Y:S01]  /*0c50*/  LDC R15, c[0x0][0x648] ;  /* 0x00019200ff0f7b82 */ /* 0x000e620000000800 */
[-CC-:B--2---:R-:W-:Y:S02]  /*0c60*/  SHF.R.U64 R27, R14, R20.reuse, R5.reuse ;  /* 0x000000140e1b7219 */ /* 0x184fe40000001205 */
[----:B------:R-:W-:-:S05]  /*0c70*/  SHF.R.U32.HI R5, RZ, R20, R5 ;  /* 0x00000014ff057219 */ /* 0x000fca0000011605 */
[----:B------:R-:W2:Y:S01]  /*0c80*/  LDC R21, c[0x0][0x638] ;  /* 0x00018e00ff157b82 */ /* 0x000ea20000000800 */
[-CC-:B---3--:R-:W-:Y:S02]  /*0c90*/  SHF.R.U64 R20, R27, R28.reuse, R5.reuse ;  /* 0x0000001c1b147219 */ /* 0x188fe40000001205 */
[-C--:B------:R-:W-:Y:S02]  /*0ca0*/  SHF.L.U32 R3, R3, R28.reuse, RZ ;  /* 0x0000001c03037219 */ /* 0x080fe400000006ff */
[----:B------:R-:W-:Y:S01]  /*0cb0*/  SHF.R.U32.HI R5, RZ, R28, R5 ;  /* 0x0000001cff057219 */ /* 0x000fe20000011605 */
[----:B------:R-:W-:Y:S01]  /*0cc0*/  IMAD.MOV.U32 R4, RZ, RZ, R20 ;  /* 0x000000ffff047224 */ /* 0x000fe200078e0014 */
[----:B------:R-:W-:Y:S01]  /*0cd0*/  LOP3.LUT R12, RZ, R3, RZ, 0x33, !PT ;  /* 0x00000003ff0c7212 */ /* 0x000fe200078e33ff */
[----:B------:R-:W3:Y:S01]  /*0ce0*/  LDC R25, c[0x0][0x610] ;  /* 0x00018400ff197b82 */ /* 0x000ee20000000800 */
[----:B------:R-:W-:Y:S05]  /*0cf0*/  @!P0 BRA `(.L_x_10) ;  /* 0x0000000000288947 */ /* 0x000fea0003800000 */
[----:B------:R-:W4:Y:S02]  /*0d00*/  LDC R3, c[0x0][0x64c] ;  /* 0x00019300ff037b82 */ /* 0x000f240000000800 */
[----:B----4-:R-:W-:-:S05]  /*0d10*/  IADD3 R3, P0, R20, R3, RZ ;  /* 0x0000000314037210 */ /* 0x010fca0007f1e0ff */
        /* <DEDUP_REMOVED lines=8> */
.L_x_10:
[----:B-1----:R-:W-:Y:S01]  /*0da0*/  SHF.R.U64 R4, R4, R15, R5 ;  /* 0x0000000f04047219 */ /* 0x002fe20000001205 */
[----:B0-----:R-:W-:Y:S01]  /*0db0*/  VIADD R5, R24, 0xffffffff ;  /* 0xffffffff18057836 */ /* 0x001fe20000000000 */
[----:B------:R-:W-:Y:S02]  /*0dc0*/  SHF.L.U32 R3, R23, R28, RZ ;  /* 0x0000001c17037219 */ /* 0x000fe400000006ff */
[----:B------:R-:W-:Y:S01]  /*0dd0*/  LOP3.LUT R12, R27, R12, RZ, 0xc0, !PT ;  /* 0x0000000c1b0c7212 */ /* 0x000fe200078ec0ff */
[----:B------:R-:W-:Y:S01]  /*0de0*/  IMAD.MOV R8, RZ, RZ, -R4 ;  /* 0x000000ffff087224 */ /* 0x000fe200078e0a04 */
[----:B------:R-:W-:-:S03]  /*0df0*/  SEL R7, R7, R22, !P1 ;  /* 0x0000001607077207 */ /* 0x000fc60004800000 */
[----:B------:R-:W-:Y:S01]  /*0e00*/  IMAD R12, R3, R4, R12 ;  /* 0x00000004030c7224 */ /* 0x000fe200078e020c */
[----:B------:R-:W-:Y:S01]  /*0e10*/  LOP3.LUT R4, R14, R5, RZ, 0xc0, !PT ;  /* 0x000000050e047212 */ /* 0x000fe200078ec0ff */
[----:B--2---:R-:W-:Y:S02]  /*0e20*/  IMAD R3, R8, R21, R20 ;  /* 0x0000001508037224 */ /* 0x004fe400078e0214 */
[----:B---3--:R-:W-:Y:S02]  /*0e30*/  IMAD R7, R12, R25, R7 ;  /* 0x000000190c077224 */ /* 0x008fe400078e0207 */
[----:B------:R-:W-:Y:S02]  /*0e40*/  IMAD.MOV.U32 R5, RZ, RZ, 0x1 ;  /* 0x00000001ff057424 */ /* 0x000fe400078e00ff */
[----:B------:R-:W-:-:S03]  /*0e50*/  IMAD R4, R3, R24, R4 ;  /* 0x0000001803047224 */ /* 0x000fc600078e0204 */
[----:B------:R-:W-:Y:S02]  /*0e60*/  PRMT R3, R5, 0x7610, R3 ;  /* 0x0000761005037816 */ /* 0x000fe40000000003 */
[----:B------:R-:W-:Y:S02]  /*0e70*/  SEL R70, R4, R7, !P1 ;  /* 0x0000000704467207 */ /* 0x000fe40004800000 */
[----:B------:R-:W-:-:S07]  /*0e80*/  SEL R71, R7, R4, !P1 ;  /* 0x0000000407477207 */ /* 0x000fce0004800000 */
.L_x_8:
[----:B------:R-:W-:-:S08]  /*0e90*/  NOP ;  /* 0x0000000000007918 */ /* 0x000fd00000000000 */
[----:B------:R-:W0:Y:S02]  /*0ea0*/  USETMAXREG.TRY_ALLOC.CTAPOOL UP0, 0xe8 ;  /* 0x000000e8000079c8 */ /* 0x000e240008000600 */
[----:B0-----:R-:W-:-:S13]  /*0eb0*/  PLOP3.LUT P0, PT, PT, PT, UP0, 0x80, 0x0 ;  /* 0x000000000000781c */ /* 0x001fda0003f0f008 */
[----:B------:R-:W-:Y:S05]  /*0ec0*/  @!P0 BRA `(.L_x_8) ;  /* 0xfffffffc00f08947 */ /* 0x000fea000383ffff */
[----:B------:R-:W-:Y:S01]  /*0ed0*/  ULDC.64 UR4, c[0x0][0x598] ;  /* 0x0001660000047ab9 */ /* 0x000fe20000000a00 */
[----:B------:R-:W-:Y:S01]  /*0ee0*/  ULDC.64 UR36, c[0x0][0x208] ;  /* 0x0000820000247ab9 */ /* 0x000fe20000000a00 */
[----:B------:R-:W-:-:S04]  /*0ef0*/  ISETP.NE.U32.AND P0, PT, RZ, UR4, PT ;  /* 0x00000004ff007c0c */ /* 0x000fc8000bf05070 */
[----:B------:R-:W-:-:S13]  /*0f00*/  ISETP.NE.AND.EX P0, PT, RZ, UR5, PT, P0 ;  /* 0x00000005ff007c0c */ /* 0x000fda000bf05300 */
[----:B------:R-:W-:Y:S05]  /*0f10*/  @!P0 BRA `(.L_x_11) ;  /* 0x00000000001c8947 */ /* 0x000fea0003800000 */
[----:B------:R-:W0:Y:S02]  /*0f20*/  LDC.64 R4, c[0x0][0x598] ;  /* 0x00016600ff047b82 */ /* 0x000e240000000a00 */
[----:B0-----:R-:W2:Y:S02]  /*0f30*/  LDG.E.64 R4, desc[UR36][R4.64] ;  /* 0x0000002404047981 */ /* 0x001ea4000c1e1b00 */
[----:B--2---:R-:W-:-:S04]  /*0f40*/  ISETP.NE.U32.AND P0, PT, R4, RZ, PT ;  /* 0x000000ff0400720c */ /* 0x004fc80003f05070 */
[----:B------:R-:W-:-:S13]  /*0f50*/  ISETP.NE.AND.EX P0, PT, R5, RZ, PT, P0 ;  /* 0x000000ff0500720c */ /* 0x000fda0003f05300 */
[----:B------:R-:W-:Y:S05]  /*0f60*/  @!P0 BRA `(.L_x_11) ;  /* 0x0000000000088947 */ /* 0x000fea0003800000 */
[----:B------:R0:W5:Y:S01]  /*0f70*/  LD.E R56, desc[UR36][R4.64] ;  /* 0x0000002404387980 */ /* 0x000162000c101900 */
[----:B------:R-:W-:Y:S05]  /*0f80*/  BRA `(.L_x_12) ;  /* 0x0000000000247947 */ /* 0x000fea0003800000 */
.L_x_11:
[----:B------:R-:W-:Y:S02]  /*0f90*/  ULDC.64 UR4, c[0x0][0x588] ;  /* 0x0001620000047ab9 */ /* 0x000fe40000000a00 */
[----:B------:R-:W-:-:S04]  /*0fa0*/  ISETP.NE.U32.AND P0, PT, RZ, UR4, PT ;  /* 0x00000004ff007c0c */ /* 0x000fc8000bf05070 */
[----:B------:R-:W-:-:S13]  /*0fb0*/  ISETP.NE.AND.EX P0, PT, RZ, UR5, PT, P0 ;  /* 0x00000005ff007c0c */ /* 0x000fda000bf05300 */
[----:B------:R-:W-:Y:S05]  /*0fc0*/  @!P0 BRA `(.L_x_13) ;  /* 0x00000000000c8947 */ /* 0x000fea0003800000 */
[----:B------:R-:W0:Y:S02]  /*0fd0*/  LDC.64 R56, c[0x0][0x588] ;  /* 0x00016200ff387b82 */ /* 0x000e240000000a00 */
[----:B0-----:R1:W5:Y:S01]  /*0fe0*/  LDG.E R56, desc[UR36][R56.64] ;  /* 0x0000002438387981 */ /* 0x001362000c1e1900 */
[----:B------:R-:W-:Y:S05]  /*0ff0*/  BRA `(.L_x_12) ;  /* 0x0000000000087947 */ /* 0x000fea0003800000 */
.L_x_13:
[----:B------:R-:W-:Y:S02]  /*1000*/  ULDC UR4, c[0x0][0x580] ;  /* 0x0001600000047ab9 */ /* 0x000fe40000000800 */
[----:B------:R-:W-:-:S07]  /*1010*/  IMAD.U32 R56, RZ, RZ, UR4 ;  /* 0x00000004ff387e24 */ /* 0x000fce000f8e00ff */
.L_x_12:
[----:B------:R-:W-:Y:S02]  /*1020*/  ULDC.64 UR4, c[0x0][0x5a0] ;  /* 0x0001680000047ab9 */ /* 0x000fe40000000a00 */
[----:B------:R-:W-:-:S04]  /*1030*/  ISETP.NE.U32.AND P0, PT, RZ, UR4, PT ;  /* 0x00000004ff007c0c */ /* 0x000fc8000bf05070 */
[----:B------:R-:W-:-:S13]  /*1040*/  ISETP.NE.AND.EX P0, PT, RZ, UR5, PT, P0 ;  /* 0x00000005ff007c0c */ /* 0x000fda000bf05300 */
[----:B------:R-:W-:Y:S05]  /*1050*/  @!P0 BRA `(.L_x_14) ;  /* 0x00000000001c8947 */ /* 0x000fea0003800000 */
[----:B0-----:R-:W0:Y:S02]  /*1060*/  LDC.64 R4, c[0x0][0x5a0] ;  /* 0x00016800ff047b82 */ /* 0x001e240000000a00 */
[----:B0-----:R-:W2:Y:S02]  /*1070*/  LDG.E.64 R4, desc[UR36][R4.64] ;  /* 0x0000002404047981 */ /* 0x001ea4000c1e1b00 */
[----:B--2---:R-:W-:-:S04]  /*1080*/  ISETP.NE.U32.AND P0, PT, R4, RZ, PT ;  /* 0x000000ff0400720c */ /* 0x004fc80003f05070 */
[----:B------:R-:W-:-:S13]  /*1090*/  ISETP.NE.AND.EX P0, PT, R5, RZ, PT, P0 ;  /* 0x000000ff0500720c */ /* 0x000fda0003f05300 */
[----:B------:R-:W-:Y:S05]  /*10a0*/  @!P0 BRA `(.L_x_14) ;  /* 0x0000000000088947 */ /* 0x000fea0003800000 */
[----:B-1----:R0:W5:Y:S01]  /*10b0*/  LD.E R57, desc[UR36][R4.64] ;  /* 0x0000002404397980 */ /* 0x002162000c101900 */
[----:B------:R-:W-:Y:S05]  /*10c0*/  BRA `(.L_x_15) ;  /* 0x0000000000247947 */ /* 0x000fea0003800000 */
.L_x_14:
[----:B------:R-:W-:Y:S02]  /*10d0*/  ULDC.64 UR4, c[0x0][0x590] ;  /* 0x0001640000047ab9 */ /* 0x000fe40000000a00 */
[----:B------:R-:W-:-:S04]  /*10e0*/  ISETP.NE.U32.AND P0, PT, RZ, UR4, PT ;  /* 0x00000004ff007c0c */ /* 0x000fc8000bf05070 */
[----:B------:R-:W-:-:S13]  /*10f0*/  ISETP.NE.AND.EX P0, PT, RZ, UR5, PT, P0 ;  /* 0x00000005ff007c0c */ /* 0x000fda000bf05300 */
[----:B------:R-:W-:Y:S05]  /*1100*/  @!P0 BRA `(.L_x_16) ;  /* 0x00000000000c8947 */ /* 0x000fea0003800000 */
[----:B0-----:R-:W1:Y:S02]  /*1110*/  LDC.64 R4, c[0x0][0x590] ;  /* 0x00016400ff047b82 */ /* 0x001e640000000a00 */
[----:B-1----:R1:W5:Y:S01]  /*1120*/  LDG.E R57, desc[UR36][R4.64] ;  /* 0x0000002404397981 */ /* 0x002362000c1e1900 */
[----:B------:R-:W-:Y:S05]  /*1130*/  BRA `(.L_x_15) ;  /* 0x0000000000087947 */ /* 0x000fea0003800000 */
.L_x_16:
[----:B------:R-:W-:Y:S02]  /*1140*/  ULDC UR4, c[0x0][0x584] ;  /* 0x0001610000047ab9 */ /* 0x000fe40000000800 */
[----:B-1----:R-:W-:-:S07]  /*1150*/  IMAD.U32 R57, RZ, RZ, UR4 ;  /* 0x00000004ff397e24 */ /* 0x002fce000f8e00ff */
.L_x_15:
[----:B------:R-:W-:-:S13]  /*1160*/  LOP3.LUT P0, RZ, R3, 0xff, RZ, 0xc0, !PT ;  /* 0x000000ff03ff7812 */ /* 0x000fda000780c0ff */
[----:B------:R-:W-:Y:S05]  /*1170*/  @!P0 EXIT ;  /* 0x000000000000894d */ /* 0x000fea0003800000 */
[----:B------:R-:W2:Y:S01]  /*1180*/  LDC R60, c[0x0][0x658] ;  /* 0x00019600ff3c7b82 */ /* 0x000ea20000000800 */
[----:B------:R-:W-:Y:S01]  /*1190*/  ULDC.64 UR6, c[0x0][0x288] ;  /* 0x0000a20000067ab9 */ /* 0x000fe20000000a00 */
[----:B------:R-:W-:Y:S01]  /*11a0*/  LOP3.LUT R6, R6, 0x1, RZ, 0xc0, !PT ;  /* 0x0000000106067812 */ /* 0x000fe200078ec0ff */
[----:B------:R-:W-:Y:S01]  /*11b0*/  UIADD3 UR4, UR7, 0x3f, URZ ;  /* 0x0000003f07047890 */ /* 0x000fe2000fffe03f */
[----:B------:R-:W-:Y:S01]  /*11c0*/  SHF.R.U32.HI R3, RZ, 0x2, R62 ;  /* 0x00000002ff037819 */ /* 0x000fe2000001163e */
[----:B01----:R-:W-:Y:S01]  /*11d0*/  IMAD.MOV.U32 R5, RZ, RZ, -0x1 ;  /* 0xffffffffff057424 */ /* 0x003fe200078e00ff */
[----:B------:R-:W-:Y:S01]  /*11e0*/  SHF.R.U32.HI R0, RZ, 0x1, R0 ;  /* 0x00000001ff007819 */ /* 0x000fe20000011600 */
[----:B------:R-:W-:Y:S01]  /*11f0*/  USHF.R.S32.HI UR5, URZ, 0x1f, UR4 ;  /* 0x0000001f3f057899 */ /* 0x000fe20008011404 */
[----:B------:R-:W0:Y:S01]  /*1200*/  LDC.64 R58, c[0x0][0x5c8] ;  /* 0x00017200ff3a7b82 */ /* 0x000e220000000a00 */
[----:B------:R-:W-:Y:S01]  /*1210*/  IMAD.SHL.U32 R22, R6, 0x40, RZ ;  /* 0x0000004006167824 */ /* 0x000fe200078e00ff */
[----:B------:R-:W-:Y:S01]  /*1220*/  LOP3.LUT R3, R3, 0x7, RZ, 0xc0, !PT ;  /* 0x0000000703037812 */ /* 0x000fe200078ec0ff */
[----:B------:R-:W-:Y:S01]  /*1230*/  ULEA.HI UR5, UR5, UR4, URZ, 0x6 ;  /* 0x0000000405057291 */ /* 0x000fe2000f8f303f */
[----:B------:R-:W-:Y:S01]  /*1240*/  LOP3.LUT R0, R0, 0x30, RZ, 0xc0, !PT ;  /* 0x0000003000007812 */ /* 0x000fe200078ec0ff */
[----:B------:R-:W-:Y:S01]  /*1250*/  IMAD.MOV.U32 R7, RZ, RZ, 0x1 ;  /* 0x00000001ff077424 */ /* 0x000fe200078e00ff */
[--C-:B------:R-:W-:Y:S01]  /*1260*/  LOP3.LUT R22, R22, 0x40, R3.reuse, 0xe2, !PT ;  /* 0x0000004016167812 */ /* 0x100fe200078ee203 */
[----:B------:R-:W-:Y:S01]  /*1270*/  USHF.R.S32.HI UR43, URZ, 0x6, UR5 ;  /* 0x000000063f2b7899 */ /* 0x000fe20008011405 */
[----:B------:R-:W1:Y:S01]  /*1280*/  LDC R64, c[0x0][0x600] ;  /* 0x00018000ff407b82 */ /* 0x000e620000000800 */
[----:B------:R-:W-:Y:S01]  /*1290*/  IADD3 R3, RZ, -R0, -R3 ;  /* 0x80000000ff037210 */ /* 0x000fe20007ffe803 */
[----:B------:R-:W-:Y:S01]  /*12a0*/  IMAD.U32 R4, RZ, RZ, UR6 ;  /* 0x00000006ff047e24 */ /* 0x000fe2000f8e00ff */
[C---:B------:R-:W-:Y:S01]  /*12b0*/  LOP3.LUT R61, R62.reuse, 0x3, RZ, 0xc0, !PT ;  /* 0x000000033e3d7812 */ /* 0x040fe200078ec0ff */
[----:B------:R-:W-:Y:S01]  /*12c0*/  UISETP.LT.AND UP0, UPT, UR43, 0x1, UPT ;  /* 0x000000012b00788c */ /* 0x000fe2000bf01270 */
[----:B------:R-:W-:Y:S01]  /*12d0*/  LOP3.LUT R63, R62, 0x80, RZ, 0xc0, !PT ;  /* 0x000000803e3f7812 */ /* 0x000fe200078ec0ff */
[----:B------:R-:W-:Y:S01]  /*12e0*/  IMAD R3, R6, -0x40, R3 ;  /* 0xffffffc006037824 */ /* 0x000fe200078e0203 */
[----:B------:R-:W-:Y:S01]  /*12f0*/  ULDC UR4, c[0x0][0x284] ;  /* 0x0000a10000047ab9 */ /* 0x000fe20000000800 */
[----:B--2---:R-:W-:Y:S01]  /*1300*/  SHF.L.U32 R5, R5, R60, RZ ;  /* 0x0000003c05057219 */ /* 0x004fe200000006ff */
[----:B------:R-:W-:Y:S01]  /*1310*/  USEL UR44, UR43, 0x1, UP0 ;  /* 0x000000012b2c7887 */ /* 0x000fe20008000000 */
[----:B------:R-:W-:Y:S01]  /*1320*/  IMAD R61, R61, -0x2, R4 ;  /* 0xfffffffe3d3d7824 */ /* 0x000fe200078e0204 */
[----:B------:R-:W-:Y:S01]  /*1330*/  LOP3.LUT R22, R22, R0, RZ, 0xfc, !PT ;  /* 0x0000000016167212 */ /* 0x000fe200078efcff */
[----:B------:R-:W-:Y:S01]  /*1340*/  IMAD.SHL.U32 R62, R62, 0x2, RZ ;  /* 0x000000023e3e7824 */ /* 0x000fe200078e00ff */
[----:B------:R-:W-:Y:S01]  /*1350*/  SHF.L.U32 R60, R7, R60, RZ ;  /* 0x0000003c073c7219 */ /* 0x000fe200000006ff */
[----:B------:R-:W-:Y:S01]  /*1360*/  VIADD R66, R3, UR4 ;  /* 0x0000000403427c36 */ /* 0x000fe20008000000 */
[----:B------:R-:W-:Y:S01]  /*1370*/  LOP3.LUT R69, R18, 0x1, RZ, 0xfc, !PT ;  /* 0x0000000112457812 */ /* 0x000fe200078efcff */
[----:B------:R-:W-:Y:S01]  /*1380*/  IMAD.MOV.U32 R23, RZ, RZ, RZ ;  /* 0x000000ffff177224 */ /* 0x000fe200078e00ff */
[C---:B0-----:R-:W-:Y:S01]  /*1390*/  SHF.L.U64.HI R59, R58.reuse, 0x3, R59 ;  /* 0x000000033a3b7819 */ /* 0x041fe2000001023b */
[----:B------:R-:W-:Y:S01]  /*13a0*/  IMAD.SHL.U32 R58, R58, 0x8, RZ ;  /* 0x000000083a3a7824 */ /* 0x000fe200078e00ff */
[----:B------:R-:W-:Y:S01]  /*13b0*/  SHF.R.U32.HI R63, RZ, 0x7, R63 ;  /* 0x00000007ff3f7819 */ /* 0x000fe2000001163f */
[----:B------:R-:W-:Y:S01]  /*13c0*/  UIADD3 UR44, UR43, -UR44, URZ ;  /* 0x8000002c2b2c7290 */ /* 0x000fe2000fffe03f */
[----:B------:R-:W-:Y:S01]  /*13d0*/  LOP3.LUT R65, RZ, R5, RZ, 0x33, !PT ;  /* 0x00000005ff417212 */ /* 0x000fe200078e33ff */
[----:B------:R-:W-:Y:S01]  /*13e0*/  UMOV UR40, URZ ;  /* 0x0000003f00287c82 */ /* 0x000fe20008000000 */
[----:B------:R-:W-:Y:S01]  /*13f0*/  UMOV UR42, URZ ;  /* 0x0000003f002a7c82 */ /* 0x000fe20008000000 */
[----:B-1----:R-:W-:-:S08]  /*1400*/  VIADD R64, R64, 0xffffffff ;  /* 0xffffffff40407836 */ /* 0x002fd00000000000 */
.L_x_98:
[----:B0-----:R-:W0:Y:S01]  /*1410*/  SHFL.IDX PT, R0, R63, RZ, 0x1f ;  /* 0x00001fff3f007589 */ /* 0x001e2200000e0000 */
[----:B-1----:R-:W1:Y:S01]  /*1420*/  S2UR UR7, SR_CgaCtaId ;  /* 0x00000000000779c3 */ /* 0x002e620000008800 */
[----:B------:R-:W-:Y:S01]  /*1430*/  UMOV UR6, 0x400 ;  /* 0x0000040000067882 */ /* 0x000fe20000000000 */
[----:B0-----:R-:W-:Y:S01]  /*1440*/  R2UR UR4, R0 ;  /* 0x00000000000472ca */ /* 0x001fe200000e0000 */
[----:B-1----:R-:W-:-:S12]  /*1450*/  ULEA UR6, UR7, UR6, 0x18 ;  /* 0x0000000607067291 */ /* 0x002fd8000f8ec03f */
[----:B------:R-:W-:-:S04]  /*1460*/  ULEA.HI UR5, UR4, UR4, URZ, 0x1 ;  /* 0x0000000404057291 */ /* 0x000fc8000f8f083f */
[----:B------:R-:W-:-:S04]  /*1470*/  ULOP3.LUT UR5, UR5, 0x7fffe, URZ, 0xc0, !UPT ;  /* 0x0007fffe05057892 */ /* 0x000fc8000f8ec03f */
[----:B------:R-:W-:-:S03]  /*1480*/  UIADD3 UR5, UR4, -UR5, URZ ;  /* 0x8000000504057290 */ /* 0x000fc6000fffe03f */
[----:B------:R-:W-:Y:S01]  /*1490*/  ULDC UR4, c[0x0][0x28c] ;  /* 0x0000a30000047ab9 */ /* 0x000fe20000000800 */
[----:B------:R-:W-:Y:S01]  /*14a0*/  ULEA UR5, UR5, UR6, 0xd ;  /* 0x0000000605057291 */ /* 0x000fe2000f8e683f */
[----:B------:R-:W-:-:S03]  /*14b0*/  ISETP.LT.AND P0, PT, RZ, UR4, PT ;  /* 0x00000004ff007c0c */ /* 0x000fc6000bf01270 */
[----:B------:R-:W-:-:S04]  /*14c0*/  UIADD3 UR5, UR5, 0x100, URZ ;  /* 0x0000010005057890 */ /* 0x000fc8000fffe03f */
[----:B------:R-:W-:-:S04]  /*14d0*/  USHF.R.U32.HI UR5, URZ, 0x4, UR5 ;  /* 0x000000043f057899 */ /* 0x000fc80008011605 */
[----:B------:R-:W-:-:S04]  /*14e0*/  ULOP3.LUT UR5, UR5, 0x3fff, URZ, 0xc0, !UPT ;  /* 0x00003fff05057892 */ /* 0x000fc8000f8ec03f */
[----:B------:R-:W-:Y:S01]  /*14f0*/  ULOP3.LUT UR45, UR5, 0x10000, URZ, 0xfc, !UPT ;  /* 0x00010000052d7892 */ /* 0x000fe2000f8efc3f */
[----:B---345:R-:W-:Y:S11]  /*1500*/  @P0 BRA `(.L_x_17) ;  /* 0x0000000000400947 */ /* 0x038ff60003800000 */
[----:B------:R-:W-:Y:S01]  /*1510*/  MOV R0, 0x0 ;  /* 0x0000000000007802 */ /* 0x000fe20000000f00 */
[----:B------:R-:W-:Y:S01]  /*1520*/  ULDC.64 UR4, c[0x4][0x68] ;  /* 0x01001a0000047ab9 */ /* 0x000fe20000000a00 */
[----:B------:R-:W-:Y:S01]  /*1530*/  ULDC.64 UR6, c[0x4][0x8] ;  /* 0x0100020000067ab9 */ /* 0x000fe20000000a00 */
[----:B------:R-:W-:Y:S01]  /*1540*/  IMAD.U32 R4, RZ, RZ, UR4 ;  /* 0x00000004ff047e24 */ /* 0x000fe2000f8e00ff */
[----:B------:R0:W1:Y:S01]  /*1550*/  LDC.64 R14, c[0x4][R0] ;  /* 0x01000000000e7b82 */ /* 0x0000620000000a00 */
[----:B------:R-:W-:Y:S01]  /*1560*/  IMAD.U32 R5, RZ, RZ, UR5 ;  /* 0x00000005ff057e24 */ /* 0x000fe2000f8e00ff */
[----:B------:R-:W-:Y:S01]  /*1570*/  ULDC.64 UR4, c[0x4][0x70] ;  /* 0x01001c0000047ab9 */ /* 0x000fe20000000a00 */
[----:B------:R-:W-:Y:S02]  /*1580*/  IMAD.U32 R10, RZ, RZ, UR6 ;  /* 0x00000006ff0a7e24 */ /* 0x000fe4000f8e00ff */
[----:B------:R-:W-:Y:S02]  /*1590*/  IMAD.U32 R6, RZ, RZ, UR4 ;  /* 0x00000004ff067e24 */ /* 0x000fe4000f8e00ff */
[----:B------:R-:W-:-:S02]  /*15a0*/  IMAD.U32 R7, RZ, RZ, UR5 ;  /* 0x00000005ff077e24 */ /* 0x000fc4000f8e00ff */
[----:B------:R-:W-:Y:S02]  /*15b0*/  IMAD.U32 R11, RZ, RZ, UR7 ;  /* 0x00000007ff0b7e24 */ /* 0x000fe4000f8e00ff */
[----:B------:R-:W-:Y:S02]  /*15c0*/  IMAD.MOV.U32 R8, RZ, RZ, 0x1e1 ;  /* 0x000001e1ff087424 */ /* 0x000fe400078e00ff */
[----:B------:R-:W-:Y:S02]  /*15d0*/  IMAD.MOV.U32 R12, RZ, RZ, 0x1 ;  /* 0x00000001ff0c7424 */ /* 0x000fe400078e00ff */
[----:B0-----:R-:W-:-:S07]  /*15e0*/  IMAD.MOV.U32 R13, RZ, RZ, RZ ;  /* 0x000000ffff0d7224 */ /* 0x001fce00078e00ff */
[----:B------:R-:W-:-:S07]  /*15f0*/  LEPC R20, `(.L_x_17) ;  /* 0x000000001014794e */ /* 0x000fce0000000000 */
[----:B-1---5:R-:W-:Y:S05]  /*1600*/  CALL.ABS.NOINC R14 ;  /* 0x000000000e007343 */ /* 0x022fea0003c00000 */
.L_x_17:
[----:B------:R-:W-:-:S13]  /*1610*/  ISETP.NE.AND P0, PT, R69, 0x3, PT ;  /* 0x000000034500780c */ /* 0x000fda0003f05270 */
[----:B------:R-:W-:Y:S05]  /*1620*/  @!P0 BRA `(.L_x_18) ;  /* 0x0000000000048947 */ /* 0x000fea0003800000 */
[----:B------:R-:W-:Y:S01]  /*1630*/  BPT.TRAP 0x1 ;  /* 0x000000040000795c */ /* 0x000fe20000300000 */
.L_x_18:
[----:B------:R-:W0:Y:S01]  /*1640*/  S2UR UR5, SR_CgaCtaId ;  /* 0x00000000000579c3 */ /* 0x000e220000008800 */
[----:B------:R-:W-:Y:S01]  /*1650*/  UMOV UR4, 0x400 ;  /* 0x0000040000047882 */ /* 0x000fe20000000000 */
[----:B------:R-:W-:Y:S02]  /*1660*/  IMAD.U32 R0, RZ, RZ, UR40 ;  /* 0x00000028ff007e24 */ /* 0x000fe4000f8e00ff */
[----:B------:R-:W-:-:S03]  /*1670*/  IMAD.U32 R3, RZ, RZ, UR42 ;  /* 0x0000002aff037e24 */ /* 0x000fc6000f8e00ff */
[----:B------:R-:W-:Y:S01]  /*1680*/  SHF.L.U32 R0, R0, 0x1f, RZ ;  /* 0x0000001f00007819 */ /* 0x000fe200000006ff */
[----:B0-----:R-:W-:-:S06]  /*1690*/  ULEA UR4, UR5, UR4, 0x18 ;  /* 0x0000000405047291 */ /* 0x001fcc000f8ec03f */
[----:B------:R-:W-:-:S04]  /*16a0*/  IMAD.U32 R6, RZ, RZ, UR4 ;  /* 0x00000004ff067e24 */ /* 0x000fc8000f8e00ff */
[----:B------:R-:W-:-:S04]  /*16b0*/  IMAD R3, R3, 0x8, R6 ;  /* 0x0000000803037824 */ /* 0x000fc800078e0206 */
[----:B------:R0:W1:Y:S01]  /*16c0*/  SYNCS.PHASECHK.TRANS64.TRYWAIT P1, [R3+URZ], R0 ;  /* 0x00000000030075a7 */ /* 0x000062000802017f */
[----:B------:R-:W-:Y:S05]  /*16d0*/  @!P0 BRA `(.L_x_19) ;  /* 0x0000000000048947 */ /* 0x000fea0003800000 */
[----:B------:R-:W-:Y:S01]  /*16e0*/  BPT.TRAP 0x1 ;  /* 0x000000040000795c */ /* 0x000fe20000300000 */
.L_x_19:
[----:B------:R-:W-:-:S05]  /*16f0*/  IMAD.U32 R4, RZ, RZ, UR44 ;  /* 0x0000002cff047e24 */ /* 0x000fca000f8e00ff */
[----:B------:R-:W-:Y:S01]  /*1700*/  ISETP.GE.AND P2, PT, R4, 0x1, PT ;  /* 0x000000010400780c */ /* 0x000fe20003f46270 */
[----:B-1----:R-:W-:-:S12]  /*1710*/  @P1 BRA `(.L_x_20) ;  /* 0x0000000000081947 */ /* 0x002fd80003800000 */
[----:B------:R-:W1:Y:S02]  /*1720*/  SYNCS.PHASECHK.TRANS64.TRYWAIT P1, [R3+URZ], R0 ;  /* 0x00000000030075a7 */ /* 0x000e64000802017f */
[----:B-1----:R-:W-:Y:S05]  /*1730*/  @!P1 BRA `(.L_x_21) ;  /* 0x0000004800d89947 */ /* 0x002fea0003800000 */
.L_x_20:
[----:B------:R-:W-:Y:S05]  /*1740*/  WARPSYNC.ALL ;  /* 0x0000000000007948 */ /* 0x000fea0003800000 */
[----:B------:R-:W-:Y:S01]  /*1750*/  R2UR UR4, R6 ;  /* 0x00000000060472ca */ /* 0x000fe200000e0000 */
[----:B------:R-:W-:Y:S01]  /*1760*/  ULEA UR5, UR42, UR45, 0xb ;  /* 0x0000002d2a057291 */ /* 0x000fe2000f8e583f */
[----:B------:R-:W-:Y:S01]  /*1770*/  WARPGROUP.ARRIVE ;  /* 0x00000000000079c5 */ /* 0x000fe20000000000 */
[----:B------:R-:W-:Y:S01]  /*1780*/  UMOV UR9, 0x40000040 ;  /* 0x4000004000097882 */ /* 0x000fe20000000000 */
[----:B------:R-:W-:-:S04]  /*1790*/  UMOV UR11, 0x40000040 ;  /* 0x40000040000b7882 */ /* 0x000fc80000000000 */
[----:B------:R-:W-:-:S05]  /*17a0*/  UMOV UR8, UR5 ;  /* 0x0000000500087c82 */ /* 0x000fca0008000000 */
[----:B------:R-:W-:-:S04]  /*17b0*/  UIADD3 UR4, UR4, 0x20100, URZ ;  /* 0x0002010004047890 */ /* 0x000fc8000fffe03f */
[----:B------:R-:W-:-:S04]  /*17c0*/  USHF.R.U32.HI UR4, URZ, 0x4, UR4 ;  /* 0x000000043f047899 */ /* 0x000fc80008011604 */
[----:B------:R-:W-:-:S04]  /*17d0*/  ULOP3.LUT UR4, UR4, 0x3fff, URZ, 0xc0, !UPT ;  /* 0x00003fff04047892 */ /* 0x000fc8000f8ec03f */
[----:B------:R-:W-:-:S04]  /*17e0*/  ULOP3.LUT UR4, UR4, 0x10000, URZ, 0xfc, !UPT ;  /* 0x0001000004047892 */ /* 0x000fc8000f8efc3f */
[----:B------:R-:W-:-:S07]  /*17f0*/  ULEA UR6, UR42, UR4, 0xa ;  /* 0x000000042a067291 */ /* 0x000fce000f8e503f */
[----:B------:R-:W-:Y:S02]  /*1800*/  UMOV UR10, UR6 ;  /* 0x00000006000a7c82 */ /* 0x000fe40008000000 */
[----:B------:R-:W-:Y:S01]  /*1810*/  HGMMA.64x64x8.F32.TF32 R24, gdesc[UR8], RZ, !UPT, gsb0 ;  /* 0x04e00000081879f0 */ /* 0x000fe2000c0028ff */
[----:B------:R-:W-:Y:S02]  /*1820*/  UIADD3 UR8, UR5, 0x2, URZ ;  /* 0x0000000205087890 */ /* 0x000fe4000fffe03f */
[----:B------:R-:W-:Y:S01]  /*1830*/  UIADD3 UR10, UR6, 0x2, URZ ;  /* 0x00000002060a7890 */ /* 0x000fe2000fffe03f */
[----:B------:R-:W-:Y:S01]  /*1840*/  UMOV UR9, 0x40000040 ;  /* 0x4000004000097882 */ /* 0x000fe20000000000 */
[----:B------:R-:W-:Y:S01]  /*1850*/  UMOV UR11, 0x40000040 ;  /* 0x40000040000b7882 */ /* 0x000fe20000000000 */
[----:B------:R-:W-:Y:S02]  /*1860*/  WARPGROUP.DEPBAR.LE gsb0, 0x0 ;  /* 0x00008000000079c5 */ /* 0x000fe40000010000 */
[----:B------:R-:W-:-:S06]  /*1870*/  WARPGROUP.ARRIVE ;  /* 0x00000000000079c5 */ /* 0x000fcc0000000000 */
[----:B------:R-:W-:Y:S01]  /*1880*/  HGMMA.64x64x8.F32.TF32 R24, gdesc[UR8], R24, gsb0 ;  /* 0x04e00000081879f0 */ /* 0x000fe20008002818 */
        /* <DEDUP_REMOVED lines=41> */
[----:B------:R-:W-:Y:S03]  /*1b20*/  HGMMA.64x64x8.F32.TF32 R24, gdesc[UR8], R24, gsb0 ;  /* 0x04e00000081879f0 */ /* 0x000fe60008002818 */
[----:B------:R-:W-:Y:S02]  /*1b30*/  WARPGROUP.DEPBAR.LE gsb0, 0x0 ;  /* 0x00008000000079c5 */ /* 0x000fe40000010000 */
[----:B------:R-:W-:Y:S05]  /*1b40*/  @!P2 BRA `(.L_x_22) ;  /* 0x000000040098a947 */ /* 0x000fea0003800000 */
[----:B------:R-:W-:Y:S01]  /*1b50*/  UIADD3 UR5, UR42, 0x1, URZ ;  /* 0x000000012a057890 */ /* 0x000fe2000fffe03f */
[----:B01----:R-:W-:Y:S02]  /*1b60*/  IMAD.U32 R0, RZ, RZ, UR44 ;  /* 0x0000002cff007e24 */ /* 0x003fe4000f8e00ff */
[----:B------:R-:W-:Y:S01]  /*1b70*/  IMAD.U32 R3, RZ, RZ, UR42 ;  /* 0x0000002aff037e24 */ /* 0x000fe2000f8e00ff */
[----:B------:R-:W-:-:S04]  /*1b80*/  UISETP.NE.AND UP0, UPT, UR5, 0x4, UPT ;  /* 0x000000040500788c */ /* 0x000fc8000bf05270 */
[----:B------:R-:W-:Y:S02]  /*1b90*/  USEL UR6, URZ, 0x1, UP0 ;  /* 0x000000013f067887 */ /* 0x000fe40008000000 */
[----:B------:R-:W-:Y:S02]  /*1ba0*/  USEL UR5, UR5, URZ, UP0 ;  /* 0x0000003f05057287 */ /* 0x000fe40008000000 */
[----:B------:R-:W-:-:S06]  /*1bb0*/  ULOP3.LUT UR6, UR40, UR6, URZ, 0x3c, !UPT ;  /* 0x0000000628067292 */ /* 0x000fcc000f8e3c3f */
[----:B------:R-:W-:-:S07]  /*1bc0*/  IMAD.U32 R7, RZ, RZ, UR6 ;  /* 0x00000006ff077e24 */ /* 0x000fce000f8e00ff */
.L_x_29:
[----:B------:R-:W-:Y:S05]  /*1bd0*/  @!P0 BRA `(.L_x_23) ;  /* 0x0000000000048947 */ /* 0x000fea0003800000 */
[----:B------:R-:W-:Y:S01]  /*1be0*/  BPT.TRAP 0x1 ;  /* 0x000000040000795c */ /* 0x000fe20000300000 */
.L_x_23:
[----:B------:R-:W0:Y:S01]  /*1bf0*/  S2UR UR7, SR_CgaCtaId ;  /* 0x00000000000779c3 */ /* 0x000e220000008800 */
[----:B------:R-:W-:Y:S01]  /*1c00*/  UMOV UR6, 0x400 ;  /* 0x0000040000067882 */ /* 0x000fe20000000000 */
[----:B------:R-:W-:Y:S01]  /*1c10*/  IMAD.U32 R5, RZ, RZ, UR5 ;  /* 0x00000005ff057e24 */ /* 0x000fe2000f8e00ff */
[----:B------:R-:W-:Y:S01]  /*1c20*/  SHF.L.U32 R4, R7, 0x1f, RZ ;  /* 0x0000001f07047819 */ /* 0x000fe200000006ff */
[----:B0-----:R-:W-:-:S06]  /*1c30*/  ULEA UR6, UR7, UR6, 0x18 ;  /* 0x0000000607067291 */ /* 0x001fcc000f8ec03f */
[----:B------:R-:W-:-:S04]  /*1c40*/  IMAD.U32 R6, RZ, RZ, UR6 ;  /* 0x00000006ff067e24 */ /* 0x000fc8000f8e00ff */
[----:B------:R-:W-:-:S04]  /*1c50*/  IMAD R5, R5, 0x8, R6 ;  /* 0x0000000805057824 */ /* 0x000fc800078e0206 */
[----:B------:R0:W1:Y:S01]  /*1c60*/  SYNCS.PHASECHK.TRANS64.TRYWAIT P1, [R5+URZ], R4 ;  /* 0x00000004050075a7 */ /* 0x000062000802017f */
[----:B------:R-:W-:Y:S05]  /*1c70*/  @!P0 BRA `(.L_x_24) ;  /* 0x0000000000048947 */ /* 0x000fea0003800000 */
[----:B------:R-:W-:Y:S01]  /*1c80*/  BPT.TRAP 0x1 ;  /* 0x000000040000795c */ /* 0x000fe20000300000 */
.L_x_24:
[----:B-1----:R-:W-:Y:S05]  /*1c90*/  @P1 BRA `(.L_x_25) ;  /* 0x0000000000081947 */ /* 0x002fea0003800000 */
[----:B------:R-:W1:Y:S02]  /*1ca0*/  SYNCS.PHASECHK.TRANS64.TRYWAIT P1, [R5+URZ], R4 ;  /* 0x00000004050075a7 */ /* 0x000e64000802017f */
[----:B-1----:R-:W-:Y:S05]  /*1cb0*/  @!P1 BRA `(.L_x_26) ;  /* 0x00000044008c9947 */ /* 0x002fea0003800000 */
.L_x_25:
[----:B------:R-:W-:Y:S01]  /*1cc0*/  ULEA UR6, UR5, UR45, 0xb ;  /* 0x0000002d05067291 */ /* 0x000fe2000f8e583f */
[----:B------:R-:W-:Y:S01]  /*1cd0*/  WARPGROUP.ARRIVE ;  /* 0x00000000000079c5 */ /* 0x000fe20000000000 */
[----:B------:R-:W-:Y:S01]  /*1ce0*/  ULEA UR7, UR5, UR4, 0xa ;  /* 0x0000000405077291 */ /* 0x000fe2000f8e503f */
[----:B------:R-:W-:Y:S01]  /*1cf0*/  UMOV UR9, 0x40000040 ;  /* 0x4000004000097882 */ /* 0x000fe20000000000 */
[----:B------:R-:W-:-:S03]  /*1d00*/  UMOV UR11, 0x40000040 ;  /* 0x40000040000b7882 */ /* 0x000fc60000000000 */
[----:B------:R-:W-:Y:S02]  /*1d10*/  UMOV UR8, UR6 ;  /* 0x0000000600087c82 */ /* 0x000fe40008000000 */
[----:B------:R-:W-:Y:S02]  /*1d20*/  UMOV UR10, UR7 ;  /* 0x00000007000a7c82 */ /* 0x000fe40008000000 */
[----:B------:R-:W-:Y:S01]  /*1d30*/  HGMMA.64x64x8.F32.TF32 R24, gdesc[UR8], R24, gsb0 ;  /* 0x04e00000081879f0 */ /* 0x000fe20008002818 */
[----:B------:R-:W-:Y:S02]  /*1d40*/  UIADD3 UR8, UR6, 0x2, URZ ;  /* 0x0000000206087890 */ /* 0x000fe4000fffe03f */
[----:B------:R-:W-:Y:S01]  /*1d50*/  UIADD3 UR10, UR7, 0x2, URZ ;  /* 0x00000002070a7890 */ /* 0x000fe2000fffe03f */
[----:B------:R-:W-:Y:S01]  /*1d60*/  UMOV UR9, 0x40000040 ;  /* 0x4000004000097882 */ /* 0x000fe20000000000 */
[----:B------:R-:W-:Y:S01]  /*1d70*/  UMOV UR11, 0x40000040 ;  /* 0x40000040000b7882 */ /* 0x000fe20000000000 */
[----:B------:R-:W-:-:S02]  /*1d80*/  WARPGROUP.DEPBAR.LE gsb0, 0x0 ;  /* 0x00008000000079c5 */ /* 0x000fc40000010000 */
        /* <DEDUP_REMOVED lines=46> */
[----:B------:R-:W-:Y:S01]  /*2070*/  BPT.TRAP 0x1 ;  /* 0x000000040000795c */ /* 0x000fe20000300000 */
.L_x_27:
[----:B------:R-:W-:-:S13]  /*2080*/  ISETP.NE.AND P1, PT, R68, RZ, PT ;  /* 0x000000ff4400720c */ /* 0x000fda0003f25270 */
[----:B01----:R-:W-:-:S04]  /*2090*/  @P1 IMAD R4, R3, 0x8, R6 ;  /* 0x0000000803041824 */ /* 0x003fc800078e0206 */
[----:B------:R-:W-:-:S05]  /*20a0*/  @P1 VIADD R4, R4, 0x20 ;  /* 0x0000002004041836 */ /* 0x000fca0000000000 */
[----:B------:R-:W-:-:S04]  /*20b0*/  @P1 PRMT R4, R19, 0x654, R4 ;  /* 0x0000065413041816 */ /* 0x000fc80000000004 */
[----:B------:R0:W-:Y:S01]  /*20c0*/  @P1 SYNCS.ARRIVE.TRANS64.RED.A1T0 RZ, [R4+URZ], RZ ;  /* 0x000000ff04ff19a7 */ /* 0x0001e2000810043f */
[----:B------:R-:W-:-:S13]  /*20d0*/  ISETP.GT.U32.AND P1, PT, R18, 0x1, PT ;  /* 0x000000011200780c */ /* 0x000fda0003f24070 */
[----:B0-----:R-:W-:Y:S05]  /*20e0*/  @P1 BRA `(.L_x_28) ;  /* 0x0000000000041947 */ /* 0x001fea0003800000 */
[----:B------:R-:W-:Y:S01]  /*20f0*/  BPT.TRAP 0x1 ;  /* 0x000000040000795c */ /* 0x000fe20000300000 */
.L_x_28:
[----:B------:R-:W-:Y:S01]  /*2100*/  UIADD3 UR5, UR5, 0x1, URZ ;  /* 0x0000000105057890 */ /* 0x000fe2000fffe03f */
[C---:B------:R-:W-:Y:S01]  /*2110*/  ISETP.GT.AND P2, PT, R0.reuse, 0x1, PT ;  /* 0x000000010000780c */ /* 0x040fe20003f44270 */
[----:B------:R-:W-:Y:S02]  /*2120*/  VIADD R3, R3, 0x1 ;  /* 0x0000000103037836 */ /* 0x000fe40000000000 */
[----:B------:R-:W-:Y:S01]  /*2130*/  UISETP.NE.AND UP0, UPT, UR5, 0x4, UPT ;  /* 0x000000040500788c */ /* 0x000fe2000bf05270 */
[----:B------:R-:W-:Y:S02]  /*2140*/  VIADD R0, R0, 0xffffffff ;  /* 0xffffffff00007836 */ /* 0x000fe40000000000 */
[C---:B------:R-:W-:Y:S01]  /*2150*/  ISETP.NE.AND P1, PT, R3.reuse, 0x4, PT ;  /* 0x000000040300780c */ /* 0x040fe20003f25270 */
[----:B------:R-:W-:Y:S02]  /*2160*/  USEL UR6, URZ, 0x1, UP0 ;  /* 0x000000013f067887 */ /* 0x000fe40008000000 */
[----:B------:R-:W-:Y:S01]  /*2170*/  USEL UR5, UR5, URZ, UP0 ;  /* 0x0000003f05057287 */ /* 0x000fe20008000000 */
[----:B------:R-:W-:-:S03]  /*2180*/  SEL R3, R3, RZ, P1 ;  /* 0x000000ff03037207 */ /* 0x000fc60000800000 */
[----:B------:R-:W-:Y:S01]  /*2190*/  LOP3.LUT R7, R7, UR6, RZ, 0x3c, !PT ;  /* 0x0000000607077c12 */ /* 0x000fe2000f8e3cff */
[----:B------:R-:W-:Y:S07]  /*21a0*/  @P2 BRA `(.L_x_29) ;  /* 0xfffffff800882947 */ /* 0x000fee000383ffff */
.L_x_22:
[----:B01----:R-:W0:Y:S02]  /*21b0*/  LDC R0, c[0x0][0x28c] ;  /* 0x0000a300ff007b82 */ /* 0x003e240000000800 */
[----:B0-----:R-:W-:-:S13]  /*21c0*/  ISETP.GE.AND P1, PT, R0, 0x1, PT ;  /* 0x000000010000780c */ /* 0x001fda0003f26270 */
[----:B------:R-:W-:Y:S05]  /*21d0*/  @!P1 BRA `(.L_x_30) ;  /* 0x0000000000389947 */ /* 0x000fea0003800000 */
[----:B------:R-:W-:Y:S05]  /*21e0*/  @!P0 BRA `(.L_x_31) ;  /* 0x0000000000048947 */ /* 0x000fea0003800000 */
[----:B------:R-:W-:Y:S01]  /*21f0*/  BPT.TRAP 0x1 ;  /* 0x000000040000795c */ /* 0x000fe20000300000 */
.L_x_31:
[----:B------:R-:W-:-:S13]  /*2200*/  ISETP.NE.AND P0, PT, R68, RZ, PT ;  /* 0x000000ff4400720c */ /* 0x000fda0003f05270 */
[----:B------:R-:W-:-:S05]  /*2210*/  VOTEU.ANY UP0, P0 ;  /* 0x00000000003f7886 */ /* 0x000fca0000000100 */
[----:B------:R-:W-:-:S06]  /*2220*/  @UP0 UIADD3 UR4, UR44, UR42, URZ ;  /* 0x0000002a2c040290 */ /* 0x000fcc000fffe03f */
[----:B------:R-:W-:-:S04]  /*2230*/  IMAD.U32 R0, RZ, RZ, UR4 ;  /* 0x00000004ff007e24 */ /* 0x000fc8000f8e00ff */
[----:B------:R-:W-:-:S05]  /*2240*/  @P0 IMAD.SHL.U32 R0, R0, 0x8, RZ ;  /* 0x0000000800000824 */ /* 0x000fca00078e00ff */
[----:B------:R-:W-:-:S04]  /*2250*/  @P0 LOP3.LUT R0, R0, 0x18, RZ, 0xc0, !PT ;  /* 0x0000001800000812 */ /* 0x000fc800078ec0ff */
[----:B------:R-:W-:-:S04]  /*2260*/  @P0 IADD3 R0, R6, 0x20, R0 ;  /* 0x0000002006000810 */ /* 0x000fc80007ffe000 */
[----:B------:R-:W-:-:S04]  /*2270*/  @P0 PRMT R0, R19, 0x654, R0 ;  /* 0x0000065413000816 */ /* 0x000fc80000000000 */
[----:B------:R0:W-:Y:S01]  /*2280*/  @P0 SYNCS.ARRIVE.TRANS64.RED.A1T0 RZ, [R0+URZ], RZ ;  /* 0x000000ff00ff09a7 */ /* 0x0001e2000810043f */
[----:B------:R-:W-:-:S13]  /*2290*/  ISETP.GT.U32.AND P0, PT, R18, 0x1, PT ;  /* 0x000000011200780c */ /* 0x000fda0003f04070 */
[----:B0-----:R-:W-:Y:S05]  /*22a0*/  @P0 BRA `(.L_x_30) ;  /* 0x0000000000040947 */ /* 0x001fea0003800000 */
[----:B------:R-:W-:Y:S01]  /*22b0*/  BPT.TRAP 0x1 ;  /* 0x000000040000795c */ /* 0x000fe20000300000 */
.L_x_30:
[----:B------:R-:W-:Y:S01]  /*22c0*/  IMAD.SHL.U32 R3, R70, 0x40, RZ ;  /* 0x0000004046037824 */ /* 0x000fe200078e00ff */
[----:B------:R-:W-:Y:S01]  /*22d0*/  ULDC UR6, c[0x0][0x288] ;  /* 0x0000a20000067ab9 */ /* 0x000fe20000000800 */
[----:B------:R-:W-:Y:S01]  /*22e0*/  SHF.R.S32.HI R15, RZ, 0x1f, R67 ;  /* 0x0000001fff0f7819 */ /* 0x000fe20000011443 */
[----:B------:R-:W-:Y:S01]  /*22f0*/  IMAD.SHL.U32 R7, R71, 0x80, RZ ;  /* 0x0000008047077824 */ /* 0x000fe200078e00ff */
[----:B------:R-:W-:Y:S01]  /*2300*/  ULDC.64 UR4, c[0x0][0x5d0] ;  /* 0x0001740000047ab9 */ /* 0x000fe20000000a00 */
[----:B------:R-:W-:Y:S01]  /*2310*/  LOP3.LUT R10, R3, 0x6, R62, 0xf8, !PT ;  /* 0x00000006030a7812 */ /* 0x000fe200078ef83e */
[----:B------:R-:W-:Y:S01]  /*2320*/  IMAD.WIDE R70, R71, 0x80, R22 ;  /* 0x0000008047467825 */ /* 0x000fe200078e0216 */
[----:B------:R-:W-:Y:S01]  /*2330*/  ISETP.GE.AND P0, PT, R3, UR6, PT ;  /* 0x0000000603007c0c */ /* 0x000fe2000bf06270 */
[----:B------:R-:W-:Y:S01]  /*2340*/  ULDC UR6, c[0x0][0x284] ;  /* 0x0000a10000067ab9 */ /* 0x000fe20000000800 */
[----:B------:R-:W-:Y:S01]  /*2350*/  SHF.R.S32.HI R11, RZ, 0x1f, R10 ;  /* 0x0000001fff0b7819 */ /* 0x000fe2000001140a */
[----:B------:R-:W-:Y:S01]  /*2360*/  IMAD R0, R15, UR4, RZ ;  /* 0x000000040f007c24 */ /* 0x000fe2000f8e02ff */
[----:B------:R-:W-:-:S03]  /*2370*/  ISETP.GE.OR P0, PT, R7, UR6, P0 ;  /* 0x0000000607007c0c */ /* 0x000fc60008706670 */
[C---:B------:R-:W-:Y:S02]  /*2380*/  IMAD R9, R67.reuse, UR5, R0 ;  /* 0x0000000543097c24 */ /* 0x040fe4000f8e0200 */
[----:B------:R-:W-:Y:S01]  /*2390*/  IMAD.WIDE.U32 R4, R67, UR4, R10 ;  /* 0x0000000443047c25 */ /* 0x000fe2000f8e000a */
[----:B------:R-:W-:-:S03]  /*23a0*/  ULDC.64 UR4, c[0x0][0x5c8] ;  /* 0x0001720000047ab9 */ /* 0x000fc60000000a00 */
[----:B------:R-:W-:Y:S02]  /*23b0*/  IMAD R13, R71, UR4, RZ ;  /* 0x00000004470d7c24 */ /* 0x000fe4000f8e02ff */
[----:B------:R-:W-:Y:S02]  /*23c0*/  IMAD.IADD R5, R5, 0x1, R9 ;  /* 0x0000000105057824 */ /* 0x000fe400078e0209 */
[C---:B------:R-:W-:Y:S02]  /*23d0*/  IMAD R13, R70.reuse, UR5, R13 ;  /* 0x00000005460d7c24 */ /* 0x040fe4000f8e020d */
[----:B------:R-:W-:-:S04]  /*23e0*/  IMAD.WIDE.U32 R72, R70, UR4, R4 ;  /* 0x0000000446487c25 */ /* 0x000fc8000f8e0004 */
[----:B------:R-:W-:Y:S01]  /*23f0*/  IMAD.MOV.U32 R0, RZ, RZ, -0x1 ;  /* 0xffffffffff007424 */ /* 0x000fe200078e00ff */
[----:B------:R-:W-:Y:S06]  /*2400*/  @P0 BRA `(.L_x_32) ;  /* 0x0000002000780947 */ /* 0x000fec0003800000 */
[----:B-----5:R-:W-:Y:S01]  /*2410*/  FSETP.NEU.AND P0, PT, R57, RZ, PT ;  /* 0x000000ff3900720b */ /* 0x020fe20003f0d000 */
[----:B------:R-:W-:Y:S01]  /*2420*/  IMAD.IADD R4, R61, 0x1, -R3 ;  /* 0x000000013d047824 */ /* 0x000fe200078e0a03 */
[----:B------:R-:W-:Y:S01]  /*2430*/  BSSY B0, `(.L_x_32) ;  /* 0x000021b000007945 */ /* 0x000fe20003800000 */
[----:B------:R-:W-:Y:S02]  /*2440*/  IMAD.IADD R3, R66, 0x1, -R7 ;  /* 0x0000000142037824 */ /* 0x000fe400078e0a07 */
[----:B------:R-:W-:Y:S01]  /*2450*/  IMAD.IADD R83, R73, 0x1, R13 ;  /* 0x0000000149537824 */ /* 0x000fe200078e020d */
[----:B------:R-:W-:-:S04]  /*2460*/  ISETP.GT.AND P3, PT, R4, RZ, PT ;  /* 0x000000ff0400720c */ /* 0x000fc80003f64270 */
[----:B------:R-:W-:-:S03]  /*2470*/  ISETP.GT.AND P2, PT, R3, RZ, P3 ;  /* 0x000000ff0300720c */ /* 0x000fc60001f44270 */
[----:B------:R-:W-:Y:S10]  /*2480*/  @!P0 BRA `(.L_x_33) ;  /* 0x0000001400dc8947 */ /* 0x000ff40003800000 */
[----:B------:R-:W0:Y:S01]  /*2490*/  LDC.64 R76, c[0x0][0x5b8] ;  /* 0x00016e00ff4c7b82 */ /* 0x000e220000000a00 */
[----:B------:R-:W-:-:S07]  /*24a0*/  ULDC.64 UR4, c[0x0][0x5c0] ;  /* 0x0001700000047ab9 */ /* 0x000fce0000000a00 */
[----:B------:R-:W1:Y:S08]  /*24b0*/  LDC.64 R78, c[0x0][0x5b0] ;  /* 0x00016c00ff4e7b82 */ /* 0x000e700000000a00 */
[----:B------:R-:W2:Y:S01]  /*24c0*/  LDC.64 R80, c[0x0][0x5a8] ;  /* 0x00016a00ff507b82 */ /* 0x000ea20000000a00 */
[-C--:B0-----:R-:W-:Y:S02]  /*24d0*/  IMAD R6, R15, R76.reuse, RZ ;  /* 0x0000004c0f067224 */ /* 0x081fe400078e02ff */
[----:B------:R-:W-:-:S04]  /*24e0*/  IMAD.WIDE.U32 R74, R67, R76, R10 ;  /* 0x0000004c434a7225 */ /* 0x000fc800078e000a */
[----:B------:R-:W-:Y:S02]  /*24f0*/  IMAD R73, R67, R77, R6 ;  /* 0x0000004d43497224 */ /* 0x000fe400078e0206 */
[-C--:B-1----:R-:W-:Y:S02]  /*2500*/  IMAD R5, R71, R78.reuse, RZ ;  /* 0x0000004e47057224 */ /* 0x082fe400078e02ff */
[----:B------:R-:W-:Y:S02]  /*2510*/  IMAD.IADD R13, R75, 0x1, R73 ;  /* 0x000000014b0d7824 */ /* 0x000fe400078e0249 */
[----:B------:R-:W-:Y:S02]  /*2520*/  IMAD.MOV.U32 R12, RZ, RZ, R74 ;  /* 0x000000ffff0c7224 */ /* 0x000fe400078e004a */
[C---:B------:R-:W-:Y:S02]  /*2530*/  IMAD R71, R70.reuse, R79, R5 ;  /* 0x0000004f46477224 */ /* 0x040fe400078e0205 */
[----:B------:R-:W-:-:S04]  /*2540*/  IMAD.WIDE.U32 R6, R70, R78, R12 ;  /* 0x0000004e46067225 */ /* 0x000fc800078e000c */
[----:B------:R-:W-:Y:S01]  /*2550*/  IMAD.IADD R5, R7, 0x1, R71 ;  /* 0x0000000107057824 */ /* 0x000fe200078e0247 */
[----:B--2---:R-:W-:-:S04]  /*2560*/  LEA R14, P0, R6, R80, 0x2 ;  /* 0x00000050060e7211 */ /* 0x004fc800078010ff */
[----:B------:R-:W-:-:S05]  /*2570*/  LEA.HI.X R15, R6, R81, R5, 0x2, P0 ;  /* 0x00000051060f7211 */ /* 0x000fca00000f1405 */
[----:B------:R0:W2:Y:S01]  /*2580*/  @P2 LDG.E.LTC128B R5, desc[UR36][R14.64] ;  /* 0x000000240e052981 */ /* 0x0000a2000c1e1920 */
[----:B------:R-:W-:Y:S01]  /*2590*/  ISETP.GT.AND P0, PT, R4, 0x1, PT ;  /* 0x000000010400780c */ /* 0x000fe20003f04270 */
[----:B------:R-:W-:Y:S01]  /*25a0*/  IMAD.WIDE.U32 R6, R70, R78, R10 ;  /* 0x0000004e46067225 */ /* 0x000fe200078e000a */
[----:B------:R-:W-:Y:S03]  /*25b0*/  BSSY B1, `(.L_x_34) ;  /* 0x0000013000017945 */ /* 0x000fe60003800000 */
[----:B------:R-:W-:Y:S02]  /*25c0*/  IMAD.IADD R7, R71, 0x1, R7 ;  /* 0x0000000147077824 */ /* 0x000fe400078e0207 */
[----:B------:R-:W-:Y:S01]  /*25d0*/  IMAD.WIDE.U32 R20, R67, R76, R6 ;  /* 0x0000004c43147225 */ /* 0x000fe200078e0006 */
[----:B0-----:R-:W-:-:S03]  /*25e0*/  SHF.L.U64.HI R15, R78, 0x3, R79 ;  /* 0x000000034e0f7819 */ /* 0x001fc6000001024f */
[----:B------:R-:W-:Y:S01]  /*25f0*/  IMAD.IADD R7, R73, 0x1, R21 ;  /* 0x0000000149077824 */ /* 0x000fe200078e0215 */
[----:B------:R-:W-:Y:S01]  /*2600*/  LEA R6, P4, R20, R80, 0x2 ;  /* 0x0000005014067211 */ /* 0x000fe200078810ff */
[----:B------:R-:W-:-:S03]  /*2610*/  IMAD.SHL.U32 R14, R78, 0x8, RZ ;  /* 0x000000084e0e7824 */ /* 0x000fc600078e00ff */
[----:B------:R-:W-:Y:S01]  /*2620*/  LEA.HI.X R7, R20, R81, R7, 0x2, P4 ;  /* 0x0000005114077211 */ /* 0x000fe200020f1407 */
[----:B------:R-:W-:Y:S01]  /*2630*/  IMAD.WIDE.U32 R20, R70, R78, R14 ;  /* 0x0000004e46147225 */ /* 0x000fe200078e000e */
[----:B--2---:R-:W-:-:S05]  /*2640*/  LOP3.LUT R8, R5, 0xffffe000, RZ, 0xc0, !PT ;  /* 0xffffe00005087812 */ /* 0x004fca00078ec0ff */
[----:B------:R-:W-:Y:S01]  /*2650*/  FMUL R9, R8, R57 ;  /* 0x0000003908097220 */ /* 0x000fe20000400000 */
[----:B------:R-:W-:-:S03]  /*2660*/  LEA R8, P1, R72, UR4, 0x2 ;  /* 0x0000000448087c11 */ /* 0x000fc6000f8210ff */
[----:B------:R-:W-:Y:S01]  /*2670*/  FFMA R77, R24, R56, R9 ;  /* 0x00000038184d7223 */ /* 0x000fe20000000009 */
[----:B------:R-:W-:Y:S02]  /*2680*/  LEA.HI.X R9, R72, UR5, R83, 0x2, P1 ;  /* 0x0000000548097c11 */ /* 0x000fe400088f1453 */
[----:B------:R-:W-:Y:S02]  /*2690*/  ISETP.GT.AND P1, PT, R3, RZ, P0 ;  /* 0x000000ff0300720c */ /* 0x000fe40000724270 */
[----:B------:R-:W-:-:S05]  /*26a0*/  F2FP.TF32.F32.PACK_B R77, R77 ;  /* 0x0000004dff4d723e */ /* 0x000fca00024050ff */
[----:B------:R0:W-:Y:S06]  /*26b0*/  @P2 STG.E desc[UR36][R8.64], R77 ;  /* 0x0000004d08002986 */ /* 0x0001ec000c101924 */
[----:B------:R-:W-:Y:S05]  /*26c0*/  @!P1 BRA `(.L_x_35) ;  /* 0x0000000000049947 */ /* 0x000fea0003800000 */
[----:B------:R1:W5:Y:S02]  /*26d0*/  LDG.E.LTC128B R5, desc[UR36][R6.64+0x4] ;  /* 0x0000042406057981 */ /* 0x000364000c1e1920 */
.L_x_35:
[----:B------:R-:W-:Y:S05]  /*26e0*/  BSYNC B1 ;  /* 0x0000000000017941 */ /* 0x000fea0003800000 */
.L_x_34:
[----:B-----5:R-:W-:Y:S01]  /*26f0*/  LOP3.LUT R12, R5, 0xffffe000, RZ, 0xc0, !PT ;  /* 0xffffe000050c7812 */ /* 0x020fe200078ec0ff */
[----:B------:R-:W-:Y:S01]  /*2700*/  IMAD.IADD R71, R71, 0x1, R21 ;  /* 0x0000000147477824 */ /* 0x000fe200078e0215 */
[----:B------:R-:W-:Y:S01]  /*2710*/  IADD3 R74, P2, R74, R20, RZ ;  /* 0x000000144a4a7210 */ /* 0x000fe20007f5e0ff */
[----:B------:R-:W-:Y:S01]  /*2720*/  IMAD.MOV.U32 R24, RZ, RZ, R5 ;  /* 0x000000ffff187224 */ /* 0x000fe200078e0005 */
[----:B------:R-:W-:Y:S01]  /*2730*/  ISETP.GT.AND P3, PT, R3, 0x8, P3 ;  /* 0x000000080300780c */ /* 0x000fe20001f64270 */
[----:B------:R-:W-:Y:S02]  /*2740*/  FMUL R12, R12, R57 ;  /* 0x000000390c0c7220 */ /* 0x000fe40000400000 */
[----:B------:R-:W-:Y:S01]  /*2750*/  IMAD.X R13, R71, 0x1, R13, P2 ;  /* 0x00000001470d7824 */ /* 0x000fe200010e060d */
[----:B------:R-:W-:Y:S01]  /*2760*/  LEA R14, P2, R74, R80, 0x2 ;  /* 0x000000504a0e7211 */ /* 0x000fe200078410ff */
[----:B------:R-:W-:-:S03]  /*2770*/  FFMA R25, R25, R56, R12 ;  /* 0x0000003819197223 */ /* 0x000fc6000000000c */
[----:B------:R-:W-:Y:S02]  /*2780*/  LEA.HI.X R15, R74, R81, R13, 0x2, P2 ;  /* 0x000000514a0f7211 */ /* 0x000fe400010f140d */
[----:B------:R-:W-:-:S05]  /*2790*/  F2FP.TF32.F32.PACK_B R25, R25 ;  /* 0x00000019ff19723e */ /* 0x000fca00024050ff */
[----:B------:R2:W-:Y:S04]  /*27a0*/  @P1 STG.E desc[UR36][R8.64+0x4], R25 ;  /* 0x0000041908001986 */ /* 0x0005e8000c101924 */
[----:B------:R-:W3:Y:S01]  /*27b0*/  @P3 LDG.E.LTC128B R24, desc[UR36][R14.64] ;  /* 0x000000240e183981 */ /* 0x000ee2000c1e1920 */
[----:B------:R-:W-:Y:S01]  /*27c0*/  IADD3 R20, P1, R10, R20, RZ ;  /* 0x000000140a147210 */ /* 0x000fe20007f3e0ff */
[----:B------:R-:W-:Y:S01]  /*27d0*/  BSSY B1, `(.L_x_36) ;  /* 0x0000011000017945 */ /* 0x000fe20003800000 */
[----:B------:R-:W-:-:S03]  /*27e0*/  ISETP.GT.AND P0, PT, R3, 0x8, P0 ;  /* 0x000000080300780c */ /* 0x000fc60000704270 */
[----:B------:R-:W-:Y:S01]  /*27f0*/  IMAD.X R21, R11, 0x1, R71, P1 ;  /* 0x000000010b157824 */ /* 0x000fe200008e0647 */
[C---:B------:R-:W-:Y:S02]  /*2800*/  SHF.L.U64.HI R11, R58.reuse, 0x2, R59 ;  /* 0x000000023a0b7819 */ /* 0x040fe4000001023b */
[----:B------:R-:W-:Y:S01]  /*2810*/  LEA R12, P1, R58, R8, 0x2 ;  /* 0x000000083a0c7211 */ /* 0x000fe200078210ff */
[----:B------:R-:W-:-:S04]  /*2820*/  IMAD.WIDE.U32 R20, R67, R76, R20 ;  /* 0x0000004c43147225 */ /* 0x000fc800078e0014 */
[----:B------:R-:W-:Y:S01]  /*2830*/  IMAD.X R13, R11, 0x1, R9, P1 ;  /* 0x000000010b0d7824 */ /* 0x000fe200008e0609 */
[----:B---3--:R-:W-:-:S05]  /*2840*/  LOP3.LUT R10, R24, 0xffffe000, RZ, 0xc0, !PT ;  /* 0xffffe000180a7812 */ /* 0x008fca00078ec0ff */
[----:B------:R-:W-:Y:S01]  /*2850*/  FMUL R5, R10, R57 ;  /* 0x000000390a057220 */ /* 0x000fe20000400000 */
[----:B------:R-:W-:-:S03]  /*2860*/  LEA R10, P2, R20, R80, 0x2 ;  /* 0x00000050140a7211 */ /* 0x000fc600078410ff */
[----:B------:R-:W-:Y:S01]  /*2870*/  FFMA R67, R26, R56, R5 ;  /* 0x000000381a437223 */ /* 0x000fe20000000005 */
[----:B------:R-:W-:-:S04]  /*2880*/  IMAD.IADD R5, R73, 0x1, R21 ;  /* 0x0000000149057824 */ /* 0x000fc800078e0215 */
[----:B------:R-:W-:Y:S02]  /*2890*/  F2FP.TF32.F32.PACK_B R67, R67 ;  /* 0x00000043ff43723e */ /* 0x000fe400024050ff */
[----:B------:R-:W-:-:S03]  /*28a0*/  LEA.HI.X R11, R20, R81, R5, 0x2, P2 ;  /* 0x00000051140b7211 */ /* 0x000fc600010f1405 */
[----:B------:R2:W-:Y:S01]  /*28b0*/  @P3 STG.E desc[UR36][R12.64], R67 ;  /* 0x000000430c003986 */ /* 0x0005e2000c101924 */
[----:B------:R-:W-:Y:S05]  /*28c0*/  @!P0 BRA `(.L_x_37) ;  /* 0x0000000000048947 */ /* 0x000fea0003800000 */
[----:B------:R3:W5:Y:S02]  /*28d0*/  LDG.E.LTC128B R24, desc[UR36][R10.64+0x4] ;  /* 0x000004240a187981 */ /* 0x000764000c1e1920 */
.L_x_37:
[----:B------:R-:W-:Y:S05]  /*28e0*/  BSYNC B1 ;  /* 0x0000000000017941 */ /* 0x000fea0003800000 */
.L_x_36:
[----:B-----5:R-:W-:Y:S01]  /*28f0*/  LOP3.LUT R14, R24, 0xffffe000, RZ, 0xc0, !PT ;  /* 0xffffe000180e7812 */ /* 0x020fe200078ec0ff */
[----:B------:R-:W-:Y:S01]  /*2900*/  BSSY B1, `(.L_x_38) ;  /* 0x0000009000017945 */ /* 0x000fe20003800000 */
[----:B------:R-:W-:-:S03]  /*2910*/  ISETP.GT.AND P1, PT, R4, 0x8, PT ;  /* 0x000000080400780c */ /* 0x000fc60003f24270 */
[----:B------:R-:W-:Y:S01]  /*2920*/  FMUL R14, R14, R57 ;  /* 0x000000390e0e7220 */ /* 0x000fe20000400000 */
[----:B------:R-:W-:-:S03]  /*2930*/  ISETP.GT.AND P2, PT, R3, RZ, P1 ;  /* 0x000000ff0300720c */ /* 0x000fc60000f44270 */
[----:B------:R-:W-:-:S05]  /*2940*/  FFMA R27, R27, R56, R14 ;  /* 0x000000381b1b7223 */ /* 0x000fca000000000e */
[----:B------:R-:W-:-:S05]  /*2950*/  F2FP.TF32.F32.PACK_B R27, R27 ;  /* 0x0000001bff1b723e */ /* 0x000fca00024050ff */
[----:B------:R4:W-:Y:S01]  /*2960*/  @P0 STG.E desc[UR36][R12.64+0x4], R27 ;  /* 0x0000041b0c000986 */ /* 0x0009e2000c101924 */
[----:B------:R-:W-:Y:S05]  /*2970*/  @!P2 BRA `(.L_x_39) ;  /* 0x000000000004a947 */ /* 0x000fea0003800000 */
[----:B------:R0:W5:Y:S02]  /*2980*/  LDG.E.LTC128B R24, desc[UR36][R6.64+0x20] ;  /* 0x0000202406187981 */ /* 0x000164000c1e1920 */
.L_x_39:
[----:B------:R-:W-:Y:S05]  /*2990*/  BSYNC B1 ;  /* 0x0000000000017941 */ /* 0x000fea0003800000 */
.L_x_38:
        /* <DEDUP_REMOVED lines=10> */
.L_x_41:
[----:B------:R-:W-:Y:S05]  /*2a40*/  BSYNC B1 ;  /* 0x0000000000017941 */ /* 0x000fea0003800000 */
.L_x_40:
[----:B-----5:R-:W-:Y:S01]  /*2a50*/  LOP3.LUT R14, R24, 0xffffe000, RZ, 0xc0, !PT ;  /* 0xffffe000180e7812 */ /* 0x020fe200078ec0ff */
[----:B------:R-:W-:Y:S01]  /*2a60*/  BSSY B1, `(.L_x_42) ;  /* 0x0000008000017945 */ /* 0x000fe20003800000 */
[----:B------:R-:W-:-:S03]  /*2a70*/  ISETP.GT.AND P1, PT, R3, 0x8, P1 ;  /* 0x000000080300780c */ /* 0x000fc60000f24270 */
[----:B------:R-:W-:-:S04]  /*2a80*/  FMUL R14, R14, R57 ;  /* 0x000000390e0e7220 */ /* 0x000fc80000400000 */
[----:B------:R-:W-:-:S05]  /*2a90*/  FFMA R29, R29, R56, R14 ;  /* 0x000000381d1d7223 */ /* 0x000fca000000000e */
[----:B------:R-:W-:-:S05]  /*2aa0*/  F2FP.TF32.F32.PACK_B R29, R29 ;  /* 0x0000001dff1d723e */ /* 0x000fca00024050ff */
[----:B------:R0:W-:Y:S01]  /*2ab0*/  @P3 STG.E desc[UR36][R8.64+0x24], R29 ;  /* 0x0000241d08003986 */ /* 0x0001e2000c101924 */
[----:B------:R-:W-:Y:S05]  /*2ac0*/  @!P1 BRA `(.L_x_43) ;  /* 0x0000000000049947 */ /* 0x000fea0003800000 */
[----:B------:R0:W5:Y:S02]  /*2ad0*/  LDG.E.LTC128B R24, desc[UR36][R10.64+0x20] ;  /* 0x000020240a187981 */ /* 0x000164000c1e1920 */
.L_x_43:
[----:B------:R-:W-:Y:S05]  /*2ae0*/  BSYNC B1 ;  /* 0x0000000000017941 */ /* 0x000fea0003800000 */
.L_x_42:
[----:B-----5:R-:W-:Y:S01]  /*2af0*/  LOP3.LUT R14, R24, 0xffffe000, RZ, 0xc0, !PT ;  /* 0xffffe000180e7812 */ /* 0x020fe200078ec0ff */
[----:B------:R-:W-:Y:S01]  /*2b00*/  BSSY B1, `(.L_x_44) ;  /* 0x0000008000017945 */ /* 0x000fe20003800000 */
[----:B------:R-:W-:-:S03]  /*2b10*/  ISETP.GT.AND P0, PT, R3, 0x8, P0 ;  /* 0x000000080300780c */ /* 0x000fc60000704270 */
[----:B0-----:R-:W-:-:S04]  /*2b20*/  FMUL R5, R14, R57 ;  /* 0x000000390e057220 */ /* 0x001fc80000400000 */
[----:B------:R-:W-:-:S05]  /*2b30*/  FFMA R5, R30, R56, R5 ;  /* 0x000000381e057223 */ /* 0x000fca0000000005 */
[----:B------:R-:W-:-:S05]  /*2b40*/  F2FP.TF32.F32.PACK_B R5, R5 ;  /* 0x00000005ff05723e */ /* 0x000fca00024050ff */
[----:B------:R0:W-:Y:S01]  /*2b50*/  @P1 STG.E desc[UR36][R12.64+0x20], R5 ;  /* 0x000020050c001986 */ /* 0x0001e2000c101924 */
[----:B------:R-:W-:Y:S05]  /*2b60*/  @!P0 BRA `(.L_x_45) ;  /* 0x0000000000048947 */ /* 0x000fea0003800000 */
[----:B------:R0:W5:Y:S02]  /*2b70*/  LDG.E.LTC128B R24, desc[UR36][R10.64+0x24] ;  /* 0x000024240a187981 */ /* 0x000164000c1e1920 */
.L_x_45:
[----:B------:R-:W-:Y:S05]  /*2b80*/  BSYNC B1 ;  /* 0x0000000000017941 */ /* 0x000fea0003800000 */
.L_x_44:
        /* <DEDUP_REMOVED lines=10> */
.L_x_47:
[----:B------:R-:W-:Y:S05]  /*2c30*/  BSYNC B1 ;  /* 0x0000000000017941 */ /* 0x000fea0003800000 */
.L_x_46:
[----:B-----5:R-:W-:Y:S01]  /*2c40*/  LOP3.LUT R14, R24, 0xffffe000, RZ, 0xc0, !PT ;  /* 0xffffe000180e7812 */ /* 0x020fe200078ec0ff */
[----:B------:R-:W-:Y:S01]  /*2c50*/  BSSY B1, `(.L_x_48) ;  /* 0x0000009000017945 */ /* 0x000fe20003800000 */
[----:B------:R-:W-:-:S03]  /*2c60*/  ISETP.GT.AND P0, PT, R4, 0x11, PT ;  /* 0x000000110400780c */ /* 0x000fc60003f04270 */
[----:B0-----:R-:W-:Y:S01]  /*2c70*/  FMUL R5, R14, R57 ;  /* 0x000000390e057220 */ /* 0x001fe20000400000 */
[----:B------:R-:W-:-:S03]  /*2c80*/  ISETP.GT.AND P3, PT, R3, RZ, P0 ;  /* 0x000000ff0300720c */ /* 0x000fc60000764270 */
[----:B------:R-:W-:-:S05]  /*2c90*/  FFMA R5, R32, R56, R5 ;  /* 0x0000003820057223 */ /* 0x000fca0000000005 */
[----:B------:R-:W-:-:S05]  /*2ca0*/  F2FP.TF32.F32.PACK_B R5, R5 ;  /* 0x00000005ff05723e */ /* 0x000fca00024050ff */
[----:B------:R0:W-:Y:S01]  /*2cb0*/  @P2 STG.E desc[UR36][R8.64+0x40], R5 ;  /* 0x0000400508002986 */ /* 0x0001e2000c101924 */
[----:B------:R-:W-:Y:S05]  /*2cc0*/  @!P3 BRA `(.L_x_49) ;  /* 0x000000000004b947 */ /* 0x000fea0003800000 */
[----:B------:R0:W5:Y:S02]  /*2cd0*/  LDG.E.LTC128B R24, desc[UR36][R6.64+0x44] ;  /* 0x0000442406187981 */ /* 0x000164000c1e1920 */
.L_x_49:
[----:B------:R-:W-:Y:S05]  /*2ce0*/  BSYNC B1 ;  /* 0x0000000000017941 */ /* 0x000fea0003800000 */
.L_x_48:
        /* <DEDUP_REMOVED lines=9> */
.L_x_51:
[----:B------:R-:W-:Y:S05]  /*2d80*/  BSYNC B1 ;  /* 0x0000000000017941 */ /* 0x000fea0003800000 */
.L_x_50:
        /* <DEDUP_REMOVED lines=9> */
.L_x_53:
[----:B------:R-:W-:Y:S05]  /*2e20*/  BSYNC B1 ;  /* 0x0000000000017941 */ /* 0x000fea0003800000 */
.L_x_52:
        /* <DEDUP_REMOVED lines=10> */
.L_x_55:
[----:B------:R-:W-:Y:S05]  /*2ed0*/  BSYNC B1 ;  /* 0x0000000000017941 */ /* 0x000fea0003800000 */
.L_x_54:
        /* <DEDUP_REMOVED lines=10> */
.L_x_57:
[----:B------:R-:W-:Y:S05]  /*2f80*/  BSYNC B1 ;  /* 0x0000000000017941 */ /* 0x000fea0003800000 */
.L_x_56:
        /* <DEDUP_REMOVED lines=9> */
.L_x_59:
[----:B------:R-:W-:Y:S05]  /*3020*/  BSYNC B1 ;  /* 0x0000000000017941 */ /* 0x000fea0003800000 */
.L_x_58:
        /* <DEDUP_REMOVED lines=9> */
.L_x_61:
[----:B------:R-:W-:Y:S05]  /*30c0*/  BSYNC B1 ;  /* 0x0000000000017941 */ /* 0x000fea0003800000 */
.L_x_60:
        /* <DEDUP_REMOVED lines=10> */
.L_x_63:
[----:B------:R-:W-:Y:S05]  /*3170*/  BSYNC B1 ;  /* 0x0000000000017941 */ /* 0x000fea0003800000 */
.L_x_62:
        /* <DEDUP_REMOVED lines=10> */
.L_x_65:
[----:B------:R-:W-:Y:S05]  /*3220*/  BSYNC B1 ;  /* 0x0000000000017941 */ /* 0x000fea0003800000 */
.L_x_64:
        /* <DEDUP_REMOVED lines=9> */
.L_x_67:
[----:B------:R-:W-:Y:S05]  /*32c0*/  BSYNC B1 ;  /* 0x0000000000017941 */ /* 0x000fea0003800000 */
.L_x_66:
        /* <DEDUP_REMOVED lines=9> */
.L_x_69:
[----:B------:R-:W-:Y:S05]  /*3360*/  BSYNC B1 ;  /* 0x0000000000017941 */ /* 0x000fea0003800000 */
.L_x_68:
        /* <DEDUP_REMOVED lines=10> */
.L_x_71:
[----:B------:R-:W-:Y:S05]  /*3410*/  BSYNC B1 ;  /* 0x0000000000017941 */ /* 0x000fea0003800000 */
.L_x_70:
        /* <DEDUP_REMOVED lines=10> */
.L_x_73:
[----:B------:R-:W-:Y:S05]  /*34c0*/  BSYNC B1 ;  /* 0x0000000000017941 */ /* 0x000fea0003800000 */
.L_x_72:
        /* <DEDUP_REMOVED lines=9> */
.L_x_75:
[----:B------:R-:W-:Y:S05]  /*3560*/  BSYNC B1 ;  /* 0x0000000000017941 */ /* 0x000fea0003800000 */
.L_x_74:
        /* <DEDUP_REMOVED lines=9> */
.L_x_77:
[----:B------:R-:W-:Y:S05]  /*3600*/  BSYNC B1 ;  /* 0x0000000000017941 */ /* 0x000fea0003800000 */
.L_x_76:
        /* <DEDUP_REMOVED lines=10> */
.L_x_79:
[----:B------:R-:W-:Y:S05]  /*36b0*/  BSYNC B1 ;  /* 0x0000000000017941 */ /* 0x000fea0003800000 */
.L_x_78:
        /* <DEDUP_REMOVED lines=10> */
.L_x_81:
[----:B------:R-:W-:Y:S05]  /*3760*/  BSYNC B1 ;  /* 0x0000000000017941 */ /* 0x000fea0003800000 */
.L_x_80:
        /* <DEDUP_REMOVED lines=9> */
.L_x_83:
[----:B------:R-:W-:Y:S05]  /*3800*/  BSYNC B1 ;  /* 0x0000000000017941 */ /* 0x000fea0003800000 */
.L_x_82:
        /* <DEDUP_REMOVED lines=9> */
.L_x_85:
[----:B------:R-:W-:Y:S05]  /*38a0*/  BSYNC B1 ;  /* 0x0000000000017941 */ /* 0x000fea0003800000 */
.L_x_84:
        /* <DEDUP_REMOVED lines=10> */
.L_x_87:
[----:B------:R-:W-:Y:S05]  /*3950*/  BSYNC B1 ;  /* 0x0000000000017941 */ /* 0x000fea0003800000 */
.L_x_86:
[----:B-----5:R-:W-:Y:S01]  /*3960*/  LOP3.LUT R14, R24, 0xffffe000, RZ, 0xc0, !PT ;  /* 0xffffe000180e7812 */ /* 0x020fe200078ec0ff */
[----:B------:R-:W-:Y:S01]  /*3970*/  BSSY B1, `(.L_x_88) ;  /* 0x000000b000017945 */ /* 0x000fe20003800000 */
[----:B------:R-:W-:Y:S01]  /*3980*/  ISETP.GT.AND P0, PT, R4, 0x39, PT ;  /* 0x000000390400780c */ /* 0x000fe20003f04270 */
[----:B------:R-:W-:Y:S02]  /*3990*/  @P2 IMAD.MOV.U32 R4, RZ, RZ, R8 ;  /* 0x000000ffff042224 */ /* 0x000fe400078e0008 */
[----:B0-----:R-:W-:Y:S01]  /*39a0*/  FMUL R5, R14, R57 ;  /* 0x000000390e057220 */ /* 0x001fe20000400000 */
[----:B------:R-:W-:-:S03]  /*39b0*/  ISETP.GT.AND P3, PT, R3, RZ, P0 ;  /* 0x000000ff0300720c */ /* 0x000fc60000764270 */
[----:B------:R-:W-:Y:S01]  /*39c0*/  FFMA R15, R52, R56, R5 ;  /* 0x00000038340f7223 */ /* 0x000fe20000000005 */
[----:B------:R-:W-:-:S04]  /*39d0*/  @P2 IMAD.MOV.U32 R5, RZ, RZ, R9 ;  /* 0x000000ffff052224 */ /* 0x000fc800078e0009 */
[----:B------:R-:W-:-:S05]  /*39e0*/  F2FP.TF32.F32.PACK_B R15, R15 ;  /* 0x0000000fff0f723e */ /* 0x000fca00024050ff */
[----:B------:R0:W-:Y:S01]  /*39f0*/  @P2 STG.E desc[UR36][R4.64+0xe0], R15 ;  /* 0x0000e00f04002986 */ /* 0x0001e2000c101924 */
[----:B------:R-:W-:Y:S05]  /*3a00*/  @!P3 BRA `(.L_x_89) ;  /* 0x000000000004b947 */ /* 0x000fea0003800000 */
[----:B------:R0:W5:Y:S02]  /*3a10*/  LDG.E.LTC128B R24, desc[UR36][R6.64+0xe4] ;  /* 0x0000e42406187981 */ /* 0x000164000c1e1920 */
.L_x_89:
[----:B------:R-:W-:Y:S05]  /*3a20*/  BSYNC B1 ;  /* 0x0000000000017941 */ /* 0x000fea0003800000 */
.L_x_88:
[----:B0----5:R-:W-:Y:S01]  /*3a30*/  LOP3.LUT R4, R24, 0xffffe000, RZ, 0xc0, !PT ;  /* 0xffffe00018047812 */ /* 0x021fe200078ec0ff */
        /* <DEDUP_REMOVED lines=8> */
.L_x_91:
[----:B------:R-:W-:Y:S05]  /*3ac0*/  BSYNC B1 ;  /* 0x0000000000017941 */ /* 0x000fea0003800000 */
.L_x_90:
[----:B-----5:R-:W-:Y:S01]  /*3ad0*/  LOP3.LUT R4, R24, 0xffffe000, RZ, 0xc0, !PT ;  /* 0xffffe00018047812 */ /* 0x020fe200078ec0ff */
[----:B------:R-:W-:Y:S01]  /*3ae0*/  BSSY B1, `(.L_x_92) ;  /* 0x000000a000017945 */ /* 0x000fe20003800000 */
[----:B------:R-:W-:-:S03]  /*3af0*/  ISETP.GT.AND P0, PT, R3, 0x8, P0 ;  /* 0x000000080300780c */ /* 0x000fc60000704270 */
[----:B------:R-:W-:Y:S01]  /*3b00*/  FMUL R5, R4, R57 ;  /* 0x0000003904057220 */ /* 0x000fe20000400000 */
[----:B------:R-:W-:-:S03]  /*3b10*/  @P1 IMAD.MOV.U32 R4, RZ, RZ, R12 ;  /* 0x000000ffff041224 */ /* 0x000fc600078e000c */
[----:B-1----:R-:W-:Y:S01]  /*3b20*/  FFMA R7, R54, R56, R5 ;  /* 0x0000003836077223 */ /* 0x002fe20000000005 */
[----:B------:R-:W-:-:S04]  /*3b30*/  @P1 IMAD.MOV.U32 R5, RZ, RZ, R13 ;  /* 0x000000ffff051224 */ /* 0x000fc800078e000d */
[----:B------:R-:W-:-:S05]  /*3b40*/  F2FP.TF32.F32.PACK_B R7, R7 ;  /* 0x00000007ff07723e */ /* 0x000fca00024050ff */
[----:B------:R1:W-:Y:S01]  /*3b50*/  @P1 STG.E desc[UR36][R4.64+0xe0], R7 ;  /* 0x0000e00704001986 */ /* 0x0003e2000c101924 */
[----:B------:R-:W-:Y:S05]  /*3b60*/  @!P0 BRA `(.L_x_93) ;  /* 0x0000000000048947 */ /* 0x000fea0003800000 */
[----:B------:R0:W5:Y:S02]  /*3b70*/  LDG.E.LTC128B R24, desc[UR36][R10.64+0xe4] ;  /* 0x0000e4240a187981 */ /* 0x000164000c1e1920 */
.L_x_93:
[----:B------:R-:W-:Y:S05]  /*3b80*/  BSYNC B1 ;  /* 0x0000000000017941 */ /* 0x000fea0003800000 */
.L_x_92:
[----:B------:R-:W-:Y:S05]  /*3b90*/  @!P0 BRA `(.L_x_94) ;  /* 0x0000000800908947 */ /* 0x000fea0003800000 */
[----:B-----5:R-:W-:-:S05]  /*3ba0*/  LOP3.LUT R24, R24, 0xffffe000, RZ, 0xc0, !PT ;  /* 0xffffe00018187812 */ /* 0x020fca00078ec0ff */
[----:B------:R-:W-:-:S04]  /*3bb0*/  FMUL R24, R24, R57 ;  /* 0x0000003918187220 */ /* 0x000fc80000400000 */
[----:B------:R-:W-:-:S05]  /*3bc0*/  FFMA R55, R55, R56, R24 ;  /* 0x0000003837377223 */ /* 0x000fca0000000018 */
[----:B------:R-:W-:-:S05]  /*3bd0*/  F2FP.TF32.F32.PACK_B R55, R55 ;  /* 0x00000037ff37723e */ /* 0x000fca00024050ff */
[----:B------:R0:W-:Y:S01]  /*3be0*/  STG.E desc[UR36][R12.64+0xe4], R55 ;  /* 0x0000e4370c007986 */ /* 0x0001e2000c101924 */
[----:B------:R-:W-:Y:S05]  /*3bf0*/  BRA `(.L_x_94) ;  /* 0x0000000800787947 */ /* 0x000fea0003800000 */
.L_x_33:
[----:B------:R-:W-:Y:S01]  /*3c00*/  ISETP.GT.AND P4, PT, R4, 0x1, PT ;  /* 0x000000010400780c */ /* 0x000fe20003f84270 */
[----:B------:R-:W-:Y:S01]  /*3c10*/  ULDC.64 UR4, c[0x0][0x5c0] ;  /* 0x0001700000047ab9 */ /* 0x000fe20000000a00 */
[-C--:B------:R-:W-:Y:S01]  /*3c20*/  FMUL R5, R24, R56.reuse ;  /* 0x0000003818057220 */ /* 0x080fe20000400000 */
[----:B------:R-:W-:Y:S01]  /*3c30*/  LEA R6, P1, R72, UR4, 0x2 ;  /* 0x0000000448067c11 */ /* 0x000fe2000f8210ff */
[-C--:B------:R-:W-:Y:S01]  /*3c40*/  FMUL R25, R25, R56.reuse ;  /* 0x0000003819197220 */ /* 0x080fe20000400000 */
[C---:B------:R-:W-:Y:S01]  /*3c50*/  ISETP.GT.AND P0, PT, R3.reuse, RZ, P4 ;  /* 0x000000ff0300720c */ /* 0x040fe20002704270 */
[-C--:B------:R-:W-:Y:S01]  /*3c60*/  FMUL R11, R26, R56.reuse ;  /* 0x000000381a0b7220 */ /* 0x080fe20000400000 */
[----:B------:R-:W-:Y:S01]  /*3c70*/  ISETP.GT.AND P3, PT, R3, 0x8, P3 ;  /* 0x000000080300780c */ /* 0x000fe20001f64270 */
[-C--:B------:R-:W-:Y:S01]  /*3c80*/  FMUL R27, R27, R56.reuse ;  /* 0x000000381b1b7220 */ /* 0x080fe20000400000 */
[----:B------:R-:W-:Y:S01]  /*3c90*/  LEA.HI.X R7, R72, UR5, R83, 0x2, P1 ;  /* 0x0000000548077c11 */ /* 0x000fe200088f1453 */
[-C--:B------:R-:W-:Y:S01]  /*3ca0*/  FMUL R29, R29, R56.reuse ;  /* 0x000000381d1d7220 */ /* 0x080fe20000400000 */
[----:B------:R-:W-:Y:S01]  /*3cb0*/  F2FP.TF32.F32.PACK_B R5, R5 ;  /* 0x00000005ff05723e */ /* 0x000fe200024050ff */
[-C--:B------:R-:W-:Y:S01]  /*3cc0*/  FMUL R31, R31, R56.reuse ;  /* 0x000000381f1f7220 */ /* 0x080fe20000400000 */
[C---:B------:R-:W-:Y:S01]  /*3cd0*/  SHF.L.U64.HI R9, R58.reuse, 0x2, R59 ;  /* 0x000000023a097819 */ /* 0x040fe2000001023b */
[----:B------:R-:W-:Y:S01]  /*3ce0*/  FMUL R33, R33, R56 ;  /* 0x0000003821217220 */ /* 0x000fe20000400000 */
[----:B------:R-:W-:Y:S01]  /*3cf0*/  LEA R8, P1, R58, R6, 0x2 ;  /* 0x000000063a087211 */ /* 0x000fe200078210ff */
[----:B------:R0:W-:Y:S01]  /*3d00*/  @P2 STG.E desc[UR36][R6.64], R5 ;  /* 0x0000000506002986 */ /* 0x0001e2000c101924 */
[----:B------:R-:W-:Y:S01]  /*3d10*/  F2FP.TF32.F32.PACK_B R25, R25 ;  /* 0x00000019ff19723e */ /* 0x000fe200024050ff */
[-C--:B------:R-:W-:Y:S01]  /*3d20*/  FMUL R13, R34, R56.reuse ;  /* 0x00000038220d7220 */ /* 0x080fe20000400000 */
[----:B------:R-:W-:Y:S01]  /*3d30*/  F2FP.TF32.F32.PACK_B R11, R11 ;  /* 0x0000000bff0b723e */ /* 0x000fe200024050ff */
[----:B------:R-:W-:Y:S01]  /*3d40*/  IMAD.X R9, R9, 0x1, R7, P1 ;  /* 0x0000000109097824 */ /* 0x000fe200008e0607 */
[C---:B------:R-:W-:Y:S01]  /*3d50*/  ISETP.GT.AND P2, PT, R4.reuse, 0x8, PT ;  /* 0x000000080400780c */ /* 0x040fe20003f44270 */
[----:B------:R-:W-:Y:S01]  /*3d60*/  @P0 STG.E desc[UR36][R6.64+0x4], R25 ;  /* 0x0000041906000986 */ /* 0x000fe2000c101924 */
[----:B------:R-:W-:Y:S01]  /*3d70*/  ISETP.GT.AND P0, PT, R4, 0x9, PT ;  /* 0x000000090400780c */ /* 0x000fe20003f04270 */
[-C--:B------:R-:W-:Y:S01]  /*3d80*/  FMUL R35, R35, R56.reuse ;  /* 0x0000003823237220 */ /* 0x080fe20000400000 */
[C---:B------:R-:W-:Y:S01]  /*3d90*/  ISETP.GT.AND P4, PT, R3.reuse, 0x8, P4 ;  /* 0x000000080300780c */ /* 0x040fe20002784270 */
[----:B------:R1:W-:Y:S01]  /*3da0*/  @P3 STG.E desc[UR36][R8.64], R11 ;  /* 0x0000000b08003986 */ /* 0x0003e2000c101924 */
[C---:B------:R-:W-:Y:S01]  /*3db0*/  ISETP.GT.AND P1, PT, R3.reuse, RZ, P2 ;  /* 0x000000ff0300720c */ /* 0x040fe20001724270 */
[-C--:B0-----:R-:W-:Y:S01]  /*3dc0*/  FMUL R5, R28, R56.reuse ;  /* 0x000000381c057220 */ /* 0x081fe20000400000 */
[----:B------:R-:W-:Y:S01]  /*3dd0*/  ISETP.GT.AND P3, PT, R3, RZ, P0 ;  /* 0x000000ff0300720c */ /* 0x000fe20000764270 */
[-C--:B------:R-:W-:Y:S01]  /*3de0*/  FMUL R37, R37, R56.reuse ;  /* 0x0000003825257220 */ /* 0x080fe20000400000 */
[----:B------:R-:W-:Y:S01]  /*3df0*/  F2FP.TF32.F32.PACK_B R27, R27 ;  /* 0x0000001bff1b723e */ /* 0x000fe200024050ff */
[-C--:B------:R-:W-:Y:S01]  /*3e00*/  FMUL R39, R39, R56.reuse ;  /* 0x0000003827277220 */ /* 0x080fe20000400000 */
[----:B------:R-:W-:Y:S01]  /*3e10*/  F2FP.TF32.F32.PACK_B R5, R5 ;  /* 0x00000005ff05723e */ /* 0x000fe200024050ff */
[-C--:B------:R-:W-:Y:S01]  /*3e20*/  FMUL R41, R41, R56.reuse ;  /* 0x0000003829297220 */ /* 0x080fe20000400000 */
[----:B------:R-:W-:Y:S01]  /*3e30*/  ISETP.GT.AND P2, PT, R3, 0x8, P2 ;  /* 0x000000080300780c */ /* 0x000fe20001744270 */
[-C--:B------:R-:W-:Y:S01]  /*3e40*/  FMUL R43, R43, R56.reuse ;  /* 0x000000382b2b7220 */ /* 0x080fe20000400000 */
[----:B------:R-:W-:Y:S01]  /*3e50*/  F2FP.TF32.F32.PACK_B R29, R29 ;  /* 0x0000001dff1d723e */ /* 0x000fe200024050ff */
[----:B------:R-:W-:Y:S01]  /*3e60*/  @P4 STG.E desc[UR36][R8.64+0x4], R27 ;  /* 0x0000041b08004986 */ /* 0x000fe2000c101924 */
[-C--:B-1----:R-:W-:Y:S01]  /*3e70*/  FMUL R11, R30, R56.reuse ;  /* 0x000000381e0b7220 */ /* 0x082fe20000400000 */
[----:B------:R-:W-:Y:S01]  /*3e80*/  ISETP.GT.AND P0, PT, R3, 0x8, P0 ;  /* 0x000000080300780c */ /* 0x000fe20000704270 */
[-C--:B------:R-:W-:Y:S01]  /*3e90*/  FMUL R45, R45, R56.reuse ;  /* 0x000000382d2d7220 */ /* 0x080fe20000400000 */
[----:B------:R0:W-:Y:S01]  /*3ea0*/  @P1 STG.E desc[UR36][R6.64+0x20], R5 ;  /* 0x0000200506001986 */ /* 0x0001e2000c101924 */
[C---:B------:R-:W-:Y:S01]  /*3eb0*/  ISETP.GT.AND P4, PT, R4.reuse, 0x11, PT ;  /* 0x000000110400780c */ /* 0x040fe20003f84270 */
[-C--:B------:R-:W-:Y:S01]  /*3ec0*/  FMUL R47, R47, R56.reuse ;  /* 0x000000382f2f7220 */ /* 0x080fe20000400000 */
[----:B------:R-:W-:Y:S01]  /*3ed0*/  F2FP.TF32.F32.PACK_B R11, R11 ;  /* 0x0000000bff0b723e */ /* 0x000fe200024050ff */
[----:B------:R-:W-:Y:S01]  /*3ee0*/  @P3 STG.E desc[UR36][R6.64+0x24], R29 ;  /* 0x0000241d06003986 */ /* 0x000fe2000c101924 */
[----:B------:R-:W-:Y:S01]  /*3ef0*/  ISETP.GT.AND P3, PT, R4, 0x10, PT ;  /* 0x000000100400780c */ /* 0x000fe20003f64270 */
[-C--:B------:R-:W-:Y:S01]  /*3f00*/  FMUL R49, R49, R56.reuse ;  /* 0x0000003831317220 */ /* 0x080fe20000400000 */
[----:B------:R-:W-:Y:S01]  /*3f10*/  F2FP.TF32.F32.PACK_B R31, R31 ;  /* 0x0000001fff1f723e */ /* 0x000fe200024050ff */
[----:B------:R1:W-:Y:S01]  /*3f20*/  @P2 STG.E desc[UR36][R8.64+0x20], R11 ;  /* 0x0000200b08002986 */ /* 0x0003e2000c101924 */
[C---:B------:R-:W-:Y:S01]  /*3f30*/  ISETP.GT.AND P1, PT, R3.reuse, RZ, P3 ;  /* 0x000000ff0300720c */ /* 0x040fe20001f24270 */
[-C--:B------:R-:W-:Y:S01]  /*3f40*/  FMUL R15, R50, R56.reuse ;  /* 0x00000038320f7220 */ /* 0x080fe20000400000 */
[C---:B------:R-:W-:Y:S01]  /*3f50*/  ISETP.GT.AND P2, PT, R3.reuse, RZ, P4 ;  /* 0x000000ff0300720c */ /* 0x040fe20002744270 */
[-C--:B0-----:R-:W-:Y:S01]  /*3f60*/  FMUL R5, R32, R56.reuse ;  /* 0x0000003820057220 */ /* 0x081fe20000400000 */
[----:B------:R-:W-:Y:S01]  /*3f70*/  ISETP.GT.AND P3, PT, R3, 0x8, P3 ;  /* 0x000000080300780c */ /* 0x000fe20001f64270 */
[----:B------:R-:W-:Y:S01]  /*3f80*/  @P0 STG.E desc[UR36][R8.64+0x24], R31 ;  /* 0x0000241f08000986 */ /* 0x000fe2000c101924 */
[----:B------:R-:W-:Y:S01]  /*3f90*/  F2FP.TF32.F32.PACK_B R33, R33 ;  /* 0x00000021ff21723e */ /* 0x000fe200024050ff */
[-C--:B------:R-:W-:Y:S01]  /*3fa0*/  FMUL R51, R51, R56.reuse ;  /* 0x0000003833337220 */ /* 0x080fe20000400000 */
[----:B------:R-:W-:Y:S01]  /*3fb0*/  F2FP.TF32.F32.PACK_B R5, R5 ;  /* 0x00000005ff05723e */ /* 0x000fe200024050ff */
[-C--:B------:R-:W-:Y:S01]  /*3fc0*/  FMUL R53, R53, R56.reuse ;  /* 0x0000003835357220 */ /* 0x080fe20000400000 */
[----:B------:R-:W-:Y:S01]  /*3fd0*/  F2FP.TF32.F32.PACK_B R13, R13 ;  /* 0x0000000dff0d723e */ /* 0x000fe200024050ff */
[-C--:B-1----:R-:W-:Y:S01]  /*3fe0*/  FMUL R11, R38, R56.reuse ;  /* 0x00000038260b7220 */ /* 0x082fe20000400000 */
[C---:B------:R-:W-:Y:S01]  /*3ff0*/  ISETP.GT.AND P0, PT, R4.reuse, 0x19, PT ;  /* 0x000000190400780c */ /* 0x040fe20003f04270 */
[----:B------:R0:W-:Y:S01]  /*4000*/  @P1 STG.E desc[UR36][R6.64+0x40], R5 ;  /* 0x0000400506001986 */ /* 0x0001e2000c101924 */
[----:B------:R-:W-:Y:S01]  /*4010*/  ISETP.GT.AND P1, PT, R4, 0x18, PT ;  /* 0x000000180400780c */ /* 0x000fe20003f24270 */
[----:B------:R-:W-:Y:S01]  /*4020*/  FMUL R55, R55, R56 ;  /* 0x0000003837377220 */ /* 0x000fe20000400000 */
[C---:B------:R-:W-:Y:S01]  /*4030*/  ISETP.GT.AND P4, PT, R3.reuse, 0x8, P4 ;  /* 0x000000080300780c */ /* 0x040fe20002784270 */
[----:B------:R-:W-:Y:S01]  /*4040*/  @P2 STG.E desc[UR36][R6.64+0x44], R33 ;  /* 0x0000442106002986 */ /* 0x000fe2000c101924 */
[----:B------:R-:W-:-:S02]  /*4050*/  ISETP.GT.AND P2, PT, R3, RZ, P1 ;  /* 0x000000ff0300720c */ /* 0x000fc40000f44270 */
[C---:B------:R-:W-:Y:S01]  /*4060*/  ISETP.GT.AND P1, PT, R3.reuse, 0x8, P1 ;  /* 0x000000080300780c */ /* 0x040fe20000f24270 */
[----:B------:R1:W-:Y:S01]  /*4070*/  @P3 STG.E desc[UR36][R8.64+0x40], R13 ;  /* 0x0000400d08003986 */ /* 0x0003e2000c101924 */
[----:B------:R-:W-:Y:S02]  /*4080*/  ISETP.GT.AND P3, PT, R3, RZ, P0 ;  /* 0x000000ff0300720c */ /* 0x000fe40000764270 */
[----:B------:R-:W-:Y:S01]  /*4090*/  F2FP.TF32.F32.PACK_B R35, R35 ;  /* 0x00000023ff23723e */ /* 0x000fe200024050ff */
[----:B0-----:R-:W-:Y:S01]  /*40a0*/  FMUL R5, R36, R56 ;  /* 0x0000003824057220 */ /* 0x001fe20000400000 */
[----:B------:R-:W-:Y:S02]  /*40b0*/  F2FP.TF32.F32.PACK_B R37, R37 ;  /* 0x00000025ff25723e */ /* 0x000fe400024050ff */
[----:B------:R-:W-:Y:S01]  /*40c0*/  F2FP.TF32.F32.PACK_B R11, R11 ;  /* 0x0000000bff0b723e */ /* 0x000fe200024050ff */
[----:B------:R-:W-:Y:S01]  /*40d0*/  @P4 STG.E desc[UR36][R8.64+0x44], R35 ;  /* 0x0000442308004986 */ /* 0x000fe2000c101924 */
[----:B------:R-:W-:-:S02]  /*40e0*/  F2FP.TF32.F32.PACK_B R5, R5 ;  /* 0x00000005ff05723e */ /* 0x000fc400024050ff */
[----:B------:R-:W-:Y:S01]  /*40f0*/  F2FP.TF32.F32.PACK_B R39, R39 ;  /* 0x00000027ff27723e */ /* 0x000fe200024050ff */
[----:B-1----:R-:W-:Y:S01]  /*4100*/  FMUL R13, R42, R56 ;  /* 0x000000382a0d7220 */ /* 0x002fe20000400000 */
[----:B------:R-:W-:Y:S01]  /*4110*/  F2FP.TF32.F32.PACK_B R41, R41 ;  /* 0x00000029ff29723e */ /* 0x000fe200024050ff */
[----:B------:R0:W-:Y:S01]  /*4120*/  @P2 STG.E desc[UR36][R6.64+0x60], R5 ;  /* 0x0000600506002986 */ /* 0x0001e2000c101924 */
[C---:B------:R-:W-:Y:S02]  /*4130*/  ISETP.GT.AND P2, PT, R4.reuse, 0x20, PT ;  /* 0x000000200400780c */ /* 0x040fe40003f44270 */
[----:B------:R-:W-:Y:S01]  /*4140*/  F2FP.TF32.F32.PACK_B R13, R13 ;  /* 0x0000000dff0d723e */ /* 0x000fe200024050ff */
[----:B------:R-:W-:Y:S01]  /*4150*/  @P3 STG.E desc[UR36][R6.64+0x64], R37 ;  /* 0x0000642506003986 */ /* 0x000fe2000c101924 */
[C---:B------:R-:W-:Y:S02]  /*4160*/  ISETP.GT.AND P3, PT, R3.reuse, 0x8, P0 ;  /* 0x000000080300780c */ /* 0x040fe40000764270 */
[----:B------:R-:W-:Y:S01]  /*4170*/  ISETP.GT.AND P0, PT, R4, 0x21, PT ;  /* 0x000000210400780c */ /* 0x000fe20003f04270 */
[----:B------:R1:W-:Y:S01]  /*4180*/  @P1 STG.E desc[UR36][R8.64+0x60], R11 ;  /* 0x0000600b08001986 */ /* 0x0003e2000c101924 */
[----:B------:R-:W-:-:S02]  /*4190*/  ISETP.GT.AND P4, PT, R3, RZ, P2 ;  /* 0x000000ff0300720c */ /* 0x000fc40001784270 */
[C---:B------:R-:W-:Y:S01]  /*41a0*/  ISETP.GT.AND P1, PT, R3.reuse, RZ, P0 ;  /* 0x000000ff0300720c */ /* 0x040fe20000724270 */
[-C--:B0-----:R-:W-:Y:S01]  /*41b0*/  FMUL R5, R40, R56.reuse ;  /* 0x0000003828057220 */ /* 0x081fe20000400000 */
[C---:B------:R-:W-:Y:S02]  /*41c0*/  ISETP.GT.AND P2, PT, R3.reuse, 0x8, P2 ;  /* 0x000000080300780c */ /* 0x040fe40001744270 */
[----:B------:R-:W-:Y:S02]  /*41d0*/  F2FP.TF32.F32.PACK_B R43, R43 ;  /* 0x0000002bff2b723e */ /* 0x000fe400024050ff */
[----:B------:R-:W-:Y:S01]  /*41e0*/  F2FP.TF32.F32.PACK_B R5, R5 ;  /* 0x00000005ff05723e */ /* 0x000fe200024050ff */
[----:B------:R-:W-:Y:S01]  /*41f0*/  @P3 STG.E desc[UR36][R8.64+0x64], R39 ;  /* 0x0000642708003986 */ /* 0x000fe2000c101924 */
[----:B------:R-:W-:Y:S01]  /*4200*/  ISETP.GT.AND P3, PT, R3, 0x8, P0 ;  /* 0x000000080300780c */ /* 0x000fe20000764270 */
[----:B-1----:R-:W-:Y:S01]  /*4210*/  FMUL R11, R46, R56 ;  /* 0x000000382e0b7220 */ /* 0x002fe20000400000 */
[----:B------:R-:W-:Y:S01]  /*4220*/  ISETP.GT.AND P0, PT, R4, 0x29, PT ;  /* 0x000000290400780c */ /* 0x000fe20003f04270 */
[----:B------:R0:W-:Y:S01]  /*4230*/  @P4 STG.E desc[UR36][R6.64+0x80], R5 ;  /* 0x0000800506004986 */ /* 0x0001e2000c101924 */
[----:B------:R-:W-:-:S02]  /*4240*/  F2FP.TF32.F32.PACK_B R45, R45 ;  /* 0x0000002dff2d723e */ /* 0x000fc400024050ff */
[----:B------:R-:W-:Y:S01]  /*4250*/  F2FP.TF32.F32.PACK_B R11, R11 ;  /* 0x0000000bff0b723e */ /* 0x000fe200024050ff */
[----:B------:R-:W-:Y:S01]  /*4260*/  @P1 STG.E desc[UR36][R6.64+0x84], R41 ;  /* 0x0000842906001986 */ /* 0x000fe2000c101924 */
[----:B------:R-:W-:Y:S02]  /*4270*/  ISETP.GT.AND P1, PT, R4, 0x28, PT ;  /* 0x000000280400780c */ /* 0x000fe40003f24270 */
[----:B------:R-:W-:Y:S01]  /*4280*/  F2FP.TF32.F32.PACK_B R47, R47 ;  /* 0x0000002fff2f723e */ /* 0x000fe200024050ff */
[----:B------:R1:W-:Y:S01]  /*4290*/  @P2 STG.E desc[UR36][R8.64+0x80], R13 ;  /* 0x0000800d08002986 */ /* 0x0003e2000c101924 */
[C---:B------:R-:W-:Y:S02]  /*42a0*/  ISETP.GT.AND P4, PT, R3.reuse, RZ, P1 ;  /* 0x000000ff0300720c */ /* 0x040fe40000f84270 */
[C---:B------:R-:W-:Y:S01]  /*42b0*/  ISETP.GT.AND P2, PT, R3.reuse, RZ, P0 ;  /* 0x000000ff0300720c */ /* 0x040fe20000744270 */
[----:B0-----:R-:W-:Y:S01]  /*42c0*/  FMUL R5, R44, R56 ;  /* 0x000000382c057220 */ /* 0x001fe20000400000 */
[----:B------:R-:W-:Y:S01]  /*42d0*/  ISETP.GT.AND P1, PT, R3, 0x8, P1 ;  /* 0x000000080300780c */ /* 0x000fe20000f24270 */
[----:B------:R-:W-:Y:S01]  /*42e0*/  @P3 STG.E desc[UR36][R8.64+0x84], R43 ;  /* 0x0000842b08003986 */ /* 0x000fe2000c101924 */
[----:B------:R-:W-:-:S02]  /*42f0*/  ISETP.GT.AND P3, PT, R4, 0x31, PT ;  /* 0x000000310400780c */ /* 0x000fc40003f64270 */
[----:B------:R-:W-:Y:S02]  /*4300*/  F2FP.TF32.F32.PACK_B R5, R5 ;  /* 0x00000005ff05723e */ /* 0x000fe400024050ff */
[----:B------:R-:W-:Y:S01]  /*4310*/  ISETP.GT.AND P0, PT, R3, 0x8, P0 ;  /* 0x000000080300780c */ /* 0x000fe20000704270 */
[----:B-1----:R-:W-:Y:S01]  /*4320*/  FMUL R13, R48, R56 ;  /* 0x00000038300d7220 */ /* 0x002fe20000400000 */
[----:B------:R-:W-:Y:S01]  /*4330*/  F2FP.TF32.F32.PACK_B R49, R49 ;  /* 0x00000031ff31723e */ /* 0x000fe200024050ff */
[----:B------:R-:W-:Y:S01]  /*4340*/  @P4 STG.E desc[UR36][R6.64+0xa0], R5 ;  /* 0x0000a00506004986 */ /* 0x000fe2000c101924 */
[----:B------:R-:W-:Y:S02]  /*4350*/  F2FP.TF32.F32.PACK_B R15, R15 ;  /* 0x0000000fff0f723e */ /* 0x000fe400024050ff */
[----:B------:R-:W-:Y:S01]  /*4360*/  F2FP.TF32.F32.PACK_B R13, R13 ;  /* 0x0000000dff0d723e */ /* 0x000fe200024050ff */
[----:B------:R-:W-:Y:S01]  /*4370*/  @P2 STG.E desc[UR36][R6.64+0xa4], R45 ;  /* 0x0000a42d06002986 */ /* 0x000fe2000c101924 */
[----:B------:R-:W-:-:S02]  /*4380*/  ISETP.GT.AND P2, PT, R4, 0x30, PT ;  /* 0x000000300400780c */ /* 0x000fc40003f44270 */
[----:B------:R-:W-:Y:S01]  /*4390*/  F2FP.TF32.F32.PACK_B R51, R51 ;  /* 0x00000033ff33723e */ /* 0x000fe200024050ff */
[----:B------:R0:W-:Y:S01]  /*43a0*/  @P1 STG.E desc[UR36][R8.64+0xa0], R11 ;  /* 0x0000a00b08001986 */ /* 0x0001e2000c101924 */
[C---:B------:R-:W-:Y:S02]  /*43b0*/  ISETP.GT.AND P4, PT, R3.reuse, RZ, P2 ;  /* 0x000000ff0300720c */ /* 0x040fe40001784270 */
[C---:B------:R-:W-:Y:S01]  /*43c0*/  ISETP.GT.AND P1, PT, R3.reuse, RZ, P3 ;  /* 0x000000ff0300720c */ /* 0x040fe20001f24270 */
[----:B------:R-:W-:Y:S01]  /*43d0*/  @P0 STG.E desc[UR36][R8.64+0xa4], R47 ;  /* 0x0000a42f08000986 */ /* 0x000fe2000c101924 */
[C---:B------:R-:W-:Y:S02]  /*43e0*/  ISETP.GT.AND P2, PT, R3.reuse, 0x8, P2 ;  /* 0x000000080300780c */ /* 0x040fe40001744270 */
[----:B------:R-:W-:Y:S02]  /*43f0*/  ISETP.GT.AND P0, PT, R4, 0x38, PT ;  /* 0x000000380400780c */ /* 0x000fe40003f04270 */
[----:B------:R-:W-:-:S02]  /*4400*/  ISETP.GT.AND P3, PT, R3, 0x8, P3 ;  /* 0x000000080300780c */ /* 0x000fc40001f64270 */
[----:B------:R-:W-:Y:S01]  /*4410*/  F2FP.TF32.F32.PACK_B R53, R53 ;  /* 0x00000035ff35723e */ /* 0x000fe200024050ff */
[----:B0-----:R-:W-:Y:S01]  /*4420*/  FMUL R11, R54, R56 ;  /* 0x00000038360b7220 */ /* 0x001fe20000400000 */
[----:B------:R-:W-:Y:S01]  /*4430*/  F2FP.TF32.F32.PACK_B R55, R55 ;  /* 0x00000037ff37723e */ /* 0x000fe200024050ff */
[----:B------:R-:W-:Y:S01]  /*4440*/  @P4 STG.E desc[UR36][R6.64+0xc0], R13 ;  /* 0x0000c00d06004986 */ /* 0x000fe2000c101924 */
[----:B------:R-:W-:Y:S01]  /*4450*/  ISETP.GT.AND P4, PT, R4, 0x39, PT ;  /* 0x000000390400780c */ /* 0x000fe20003f84270 */
[----:B------:R-:W-:Y:S01]  /*4460*/  @P1 IMAD.MOV.U32 R4, RZ, RZ, R6 ;  /* 0x000000ffff041224 */ /* 0x000fe200078e0006 */
[----:B------:R-:W-:Y:S01]  /*4470*/  F2FP.TF32.F32.PACK_B R11, R11 ;  /* 0x0000000bff0b723e */ /* 0x000fe200024050ff */
[----:B------:R-:W-:-:S05]  /*4480*/  @P1 IMAD.MOV.U32 R5, RZ, RZ, R7 ;  /* 0x000000ffff051224 */ /* 0x000fca00078e0007 */
[----:B------:R0:W-:Y:S01]  /*4490*/  @P1 STG.E desc[UR36][R4.64+0xc4], R49 ;  /* 0x0000c43104001986 */ /* 0x0001e2000c101924 */
[C---:B------:R-:W-:Y:S02]  /*44a0*/  ISETP.GT.AND P1, PT, R3.reuse, RZ, P0 ;  /* 0x000000ff0300720c */ /* 0x040fe40000724270 */
[----:B------:R-:W-:Y:S01]  /*44b0*/  ISETP.GT.AND P0, PT, R3, 0x8, P0 ;  /* 0x000000080300780c */ /* 0x000fe20000704270 */
[----:B0-----:R-:W-:Y:S02]  /*44c0*/  @P2 IMAD.MOV.U32 R4, RZ, RZ, R8 ;  /* 0x000000ffff042224 */ /* 0x001fe400078e0008 */
[----:B------:R-:W-:-:S05]  /*44d0*/  @P2 IMAD.MOV.U32 R5, RZ, RZ, R9 ;  /* 0x000000ffff052224 */ /* 0x000fca00078e0009 */
[----:B------:R0:W-:Y:S01]  /*44e0*/  @P2 STG.E desc[UR36][R4.64+0xc0], R15 ;  /* 0x0000c00f04002986 */ /* 0x0001e2000c101924 */
[C---:B------:R-:W-:Y:S02]  /*44f0*/  ISETP.GT.AND P2, PT, R3.reuse, RZ, P4 ;  /* 0x000000ff0300720c */ /* 0x040fe40002744270 */
[----:B------:R-:W-:Y:S01]  /*4500*/  ISETP.GT.AND P4, PT, R3, 0x8, P4 ;  /* 0x000000080300780c */ /* 0x000fe20002784270 */
[----:B------:R-:W-:-:S05]  /*4510*/  FMUL R3, R52, R56 ;  /* 0x0000003834037220 */ /* 0x000fca0000400000 */
[----:B------:R-:W-:Y:S01]  /*4520*/  F2FP.TF32.F32.PACK_B R3, R3 ;  /* 0x00000003ff03723e */ /* 0x000fe200024050ff */
[----:B0-----:R-:W-:Y:S02]  /*4530*/  @P3 IMAD.MOV.U32 R4, RZ, RZ, R8 ;  /* 0x000000ffff043224 */ /* 0x001fe400078e0008 */
[----:B------:R-:W-:-:S05]  /*4540*/  @P3 IMAD.MOV.U32 R5, RZ, RZ, R9 ;  /* 0x000000ffff053224 */ /* 0x000fca00078e0009 */
[----:B------:R0:W-:Y:S02]  /*4550*/  @P3 STG.E desc[UR36][R4.64+0xc4], R51 ;  /* 0x0000c43304003986 */ /* 0x0001e4000c101924 */
[----:B0-----:R-:W-:Y:S02]  /*4560*/  @P1 IMAD.MOV.U32 R4, RZ, RZ, R6 ;  /* 0x000000ffff041224 */ /* 0x001fe400078e0006 */
[----:B------:R-:W-:-:S05]  /*4570*/  @P1 IMAD.MOV.U32 R5, RZ, RZ, R7 ;  /* 0x000000ffff051224 */ /* 0x000fca00078e0007 */
[----:B------:R0:W-:Y:S04]  /*4580*/  @P1 STG.E desc[UR36][R4.64+0xe0], R3 ;  /* 0x0000e00304001986 */ /* 0x0001e8000c101924 */
[----:B------:R1:W-:Y:S01]  /*4590*/  @P2 STG.E desc[UR36][R6.64+0xe4], R53 ;  /* 0x0000e43506002986 */ /* 0x0003e2000c101924 */
[----:B0-----:R-:W-:Y:S02]  /*45a0*/  @P0 IMAD.MOV.U32 R4, RZ, RZ, R8 ;  /* 0x000000ffff040224 */ /* 0x001fe400078e0008 */
[----:B------:R-:W-:-:S05]  /*45b0*/  @P0 IMAD.MOV.U32 R5, RZ, RZ, R9 ;  /* 0x000000ffff050224 */ /* 0x000fca00078e0009 */
[----:B------:R1:W-:Y:S04]  /*45c0*/  @P0 STG.E desc[UR36][R4.64+0xe0], R11 ;  /* 0x0000e00b04000986 */ /* 0x0003e8000c101924 */
[----:B------:R1:W-:Y:S02]  /*45d0*/  @P4 STG.E desc[UR36][R8.64+0xe4], R55 ;  /* 0x0000e43708004986 */ /* 0x0003e4000c101924 */
.L_x_94:
[----:B------:R-:W-:Y:S05]  /*45e0*/  BSYNC B0 ;  /* 0x0000000000007941 */ /* 0x000fea0003800000 */
.L_x_32:
[----:B------:R-:W-:Y:S01]  /*45f0*/  IADD3 R16, P0, R16, UR38, RZ ;  /* 0x0000002610107c10 */ /* 0x000fe2000ff1e0ff */
[----:B------:R-:W-:Y:S01]  /*4600*/  ULDC.64 UR4, c[0x0][0x650] ;  /* 0x0001940000047ab9 */ /* 0x000fe20000000a00 */
[----:B------:R-:W-:Y:S01]  /*4610*/  PRMT R3, RZ, 0x7610, R3 ;  /* 0x00007610ff037816 */ /* 0x000fe20000000003 */
[----:B------:R-:W-:Y:S01]  /*4620*/  IMAD.MOV.U32 R70, RZ, RZ, -0x1 ;  /* 0xffffffffff467424 */ /* 0x000fe200078e00ff */
[----:B------:R-:W-:Y:S01]  /*4630*/  IADD3.X R17, R17, UR41, RZ, P0, !PT ;  /* 0x0000002911117c10 */ /* 0x000fe200087fe4ff */
[----:B--2---:R-:W-:Y:S01]  /*4640*/  IMAD.MOV.U32 R67, RZ, RZ, -0x1 ;  /* 0xffffffffff437424 */ /* 0x004fe200078e00ff */
[----:B------:R-:W-:-:S04]  /*4650*/  ISETP.GE.U32.AND P0, PT, R16, UR4, PT ;  /* 0x0000000410007c0c */ /* 0x000fc8000bf06070 */
[----:B------:R-:W-:-:S13]  /*4660*/  ISETP.GE.U32.AND.EX P0, PT, R17, UR5, PT, P0 ;  /* 0x0000000511007c0c */ /* 0x000fda000bf06100 */
[----:B------:R-:W-:Y:S05]  /*4670*/  @P0 BRA `(.L_x_95) ;  /* 0x00000004004c0947 */ /* 0x000fea0003800000 */
[----:B01-3--:R-:W0:Y:S01]  /*4680*/  LDC.64 R10, c[0x0][0x628] ;  /* 0x00018a00ff0a7b82 */ /* 0x00be220000000a00 */
[----:B----4-:R-:W1:Y:S01]  /*4690*/  S2R R12, SR_CTAID.X ;  /* 0x00000000000c7919 */ /* 0x010e620000002500 */
[----:B------:R-:W-:Y:S02]  /*46a0*/  IMAD.MOV.U32 R8, RZ, RZ, R16 ;  /* 0x000000ffff087224 */ /* 0x000fe400078e0010 */
[----:B------:R-:W-:Y:S01]  /*46b0*/  IMAD.MOV.U32 R9, RZ, RZ, R17 ;  /* 0x000000ffff097224 */ /* 0x000fe200078e0011 */
[----:B------:R-:W2:Y:S03]  /*46c0*/  S2R R20, SR_CTAID.Y ;  /* 0x0000000000147919 */ /* 0x000ea60000002600 */
[----:B------:R-:W3:Y:S08]  /*46d0*/  LDC R0, c[0x0][0x630] ;  /* 0x00018c00ff007b82 */ /* 0x000ef00000000800 */
[----:B------:R-:W4:Y:S01]  /*46e0*/  LDC.64 R14, c[0x0][0x620] ;  /* 0x00018800ff0e7b82 */ /* 0x000f220000000a00 */
[----:B0-----:R-:W-:-:S04]  /*46f0*/  ISETP.NE.U32.AND P0, PT, R10, RZ, PT ;  /* 0x000000ff0a00720c */ /* 0x001fc80003f05070 */
[----:B------:R-:W-:-:S13]  /*4700*/  ISETP.NE.AND.EX P0, PT, R11, RZ, PT, P0 ;  /* 0x000000ff0b00720c */ /* 0x000fda0003f05300 */
[----:B-1234-:R-:W-:Y:S05]  /*4710*/  @!P0 BRA `(.L_x_96) ;  /* 0x0000000000288947 */ /* 0x01efea0003800000 */
        /* <DEDUP_REMOVED lines=10> */
.L_x_96:
[-CC-:B------:R-:W-:Y:S01]  /*47c0*/  SHF.R.U64 R67, R8, R0.reuse, R9.reuse ;  /* 0x0000000008437219 */ /* 0x180fe20000001209 */
[----:B------:R-:W0:Y:S01]  /*47d0*/  LDC.64 R26, c[0x0][0x640] ;  /* 0x00019000ff1a7b82 */ /* 0x000e220000000a00 */
[----:B------:R-:W-:Y:S01]  /*47e0*/  SHF.R.U32.HI R0, RZ, R0, R9 ;  /* 0x00000000ff007219 */ /* 0x000fe20000011609 */
[----:B------:R-:W-:Y:S01]  /*47f0*/  ULDC UR4, c[0x0][0x150] ;  /* 0x0000540000047ab9 */ /* 0x000fe20000000800 */
[----:B------:R-:W-:Y:S02]  /*4800*/  IADD3 R3, P0, RZ, -R67, RZ ;  /* 0x80000043ff037210 */ /* 0x000fe40007f1e0ff */
[----:B------:R-:W-:-:S03]  /*4810*/  I2FP.F32.U32 R7, R12 ;  /* 0x0000000c00077245 */ /* 0x000fc60000201000 */
[----:B------:R-:W1:Y:S01]  /*4820*/  LDC R6, c[0x0][0x618] ;  /* 0x00018600ff067b82 */ /* 0x000e620000000800 */
[----:B------:R-:W-:Y:S02]  /*4830*/  IMAD.X R5, RZ, RZ, ~R0, P0 ;  /* 0x000000ffff057224 */ /* 0x000fe400000e0e00 */
[----:B------:R-:W-:Y:S01]  /*4840*/  FMUL R7, R7, UR4 ;  /* 0x0000000407077c20 */ /* 0x000fe20008400000 */
[----:B------:R-:W-:Y:S01]  /*4850*/  ULDC UR4, c[0x0][0x154] ;  /* 0x0000550000047ab9 */ /* 0x000fe20000000800 */
[-C--:B------:R-:W-:Y:S02]  /*4860*/  IMAD R0, R5, R14.reuse, RZ ;  /* 0x0000000e05007224 */ /* 0x080fe400078e02ff */
[C---:B------:R-:W-:Y:S01]  /*4870*/  IMAD.WIDE.U32 R4, R3.reuse, R14, R16 ;  /* 0x0000000e03047225 */ /* 0x040fe200078e0010 */
[----:B------:R-:W2:Y:S01]  /*4880*/  LDC R11, c[0x0][0x608] ;  /* 0x00018200ff0b7b82 */ /* 0x000ea20000000800 */
[----:B------:R-:W3:Y:S02]  /*4890*/  F2I.U32.TRUNC.NTZ R7, R7 ;  /* 0x0000000700077305 */ /* 0x000ee4000020f000 */
[----:B------:R-:W-:-:S04]  /*48a0*/  IMAD R3, R3, R15, R0 ;  /* 0x0000000f03037224 */ /* 0x000fc800078e0200 */
[----:B------:R-:W-:Y:S01]  /*48b0*/  IMAD.IADD R3, R5, 0x1, R3 ;  /* 0x0000000105037824 */ /* 0x000fe200078e0203 */
[----:B------:R-:W4:Y:S01]  /*48c0*/  LDC R8, c[0x0][0x658] ;  /* 0x00019600ff087b82 */ /* 0x000f220000000800 */
[----:B------:R-:W-:Y:S02]  /*48d0*/  I2FP.F32.U32 R5, R20 ;  /* 0x0000001400057245 */ /* 0x000fe40000201000 */
[----:B0-----:R-:W-:-:S04]  /*48e0*/  ISETP.NE.U32.AND P0, PT, R26, RZ, PT ;  /* 0x000000ff1a00720c */ /* 0x001fc80003f05070 */
[----:B------:R-:W-:Y:S01]  /*48f0*/  ISETP.NE.AND.EX P0, PT, R27, RZ, PT, P0 ;  /* 0x000000ff1b00720c */ /* 0x000fe20003f05300 */
[----:B------:R-:W0:Y:S01]  /*4900*/  LDC R9, c[0x0][0x144] ;  /* 0x00005100ff097b82 */ /* 0x000e220000000800 */
[-C--:B-1----:R-:W-:Y:S01]  /*4910*/  SHF.R.U64 R13, R4, R6.reuse, R3 ;  /* 0x00000006040d7219 */ /* 0x082fe20000001203 */
[----:B---3--:R-:W-:Y:S01]  /*4920*/  IMAD.MOV R7, RZ, RZ, -R7 ;  /* 0x000000ffff077224 */ /* 0x008fe200078e0a07 */
[----:B------:R-:W-:Y:S01]  /*4930*/  SHF.R.U32.HI R0, RZ, R6, R3 ;  /* 0x00000006ff007219 */ /* 0x000fe20000011603 */
[----:B------:R-:W-:-:S04]  /*4940*/  FMUL R6, R5, UR4 ;  /* 0x0000000405067c20 */ /* 0x000fc80008400000 */
[----:B------:R-:W1:Y:S01]  /*4950*/  LDC R21, c[0x0][0x148] ;  /* 0x00005200ff157b82 */ /* 0x000e620000000800 */
[----:B------:R3:W0:Y:S01]  /*4960*/  F2I.U32.TRUNC.NTZ R14, R6 ;  /* 0x00000006000e7305 */ /* 0x000622000020f000 */
[-CC-:B--2---:R-:W-:Y:S02]  /*4970*/  SHF.R.U64 R10, R13, R11.reuse, R0.reuse ;  /* 0x0000000b0d0a7219 */ /* 0x184fe40000001200 */
[----:B------:R-:W-:-:S04]  /*4980*/  SHF.R.U32.HI R3, RZ, R11, R0 ;  /* 0x0000000bff037219 */ /* 0x000fc80000011600 */
[----:B-----5:R-:W2:Y:S01]  /*4990*/  LDC R24, c[0x0][0x648] ;  /* 0x00019200ff187b82 */ /* 0x020ea20000000800 */
[-CC-:B----4-:R-:W-:Y:S02]  /*49a0*/  SHF.R.U64 R15, R10, R8.reuse, R3.reuse ;  /* 0x000000080a0f7219 */ /* 0x190fe40000001203 */
[----:B------:R-:W-:-:S03]  /*49b0*/  SHF.R.U32.HI R5, RZ, R8, R3 ;  /* 0x00000008ff057219 */ /* 0x000fc60000011603 */
[----:B------:R-:W-:Y:S02]  /*49c0*/  IMAD.MOV.U32 R4, RZ, RZ, R15 ;  /* 0x000000ffff047224 */ /* 0x000fe400078e000f */
[----:B------:R-:W4:Y:S01]  /*49d0*/  LDC R28, c[0x0][0x638] ;  /* 0x00018e00ff1c7b82 */ /* 0x000f220000000800 */
[----:B0-----:R-:W-:-:S07]  /*49e0*/  IMAD R25, R9, R7, R12 ;  /* 0x0000000709197224 */ /* 0x001fce00078e020c */
[----:B------:R-:W0:Y:S08]  /*49f0*/  LDC R29, c[0x0][0x610] ;  /* 0x00018400ff1d7b82 */ /* 0x000e300000000800 */
[----:B------:R-:W0:Y:S01]  /*4a00*/  LDC R30, c[0x0][0x600] ;  /* 0x00018000ff1e7b82 */ /* 0x000e220000000800 */
[----:B-1-3--:R-:W-:Y:S05]  /*4a10*/  @!P0 BRA `(.L_x_97) ;  /* 0x0000000000288947 */ /* 0x00afea0003800000 */
[----:B------:R-:W1:Y:S02]  /*4a20*/  LDC R0, c[0x0][0x64c] ;  /* 0x00019300ff007b82 */ /* 0x000e640000000800 */
[----:B-1----:R-:W-:-:S05]  /*4a30*/  IADD3 R3, P0, R15, R0, RZ ;  /* 0x000000000f037210 */ /* 0x002fca0007f1e0ff */
        /* <DEDUP_REMOVED lines=8> */
.L_x_97:
[----:B------:R-:W-:Y:S01]  /*4ac0*/  ISETP.NE.AND P0, PT, R2, 0x1, PT ;  /* 0x000000010200780c */ /* 0x000fe20003f05270 */
[----:B------:R-:W-:Y:S01]  /*4ad0*/  IMAD.MOV R14, RZ, RZ, -R14 ;  /* 0x000000ffff0e7224 */ /* 0x000fe200078e0a0e */
[----:B--2---:R-:W-:Y:S02]  /*4ae0*/  SHF.R.U64 R0, R4, R24, R5 ;  /* 0x0000001804007219 */ /* 0x004fe40000001205 */
[----:B------:R-:W-:Y:S02]  /*4af0*/  LOP3.LUT R3, R10, R65, RZ, 0xc0, !PT ;  /* 0x000000410a037212 */ /* 0x000fe400078ec0ff */
[----:B------:R-:W-:Y:S01]  /*4b00*/  LOP3.LUT R6, R13, R64, RZ, 0xc0, !PT ;  /* 0x000000400d067212 */ /* 0x000fe200078ec0ff */
[----:B------:R-:W-:Y:S02]  /*4b10*/  IMAD.MOV R4, RZ, RZ, -R0 ;  /* 0x000000ffff047224 */ /* 0x000fe400078e0a00 */
[----:B------:R-:W-:Y:S02]  /*4b20*/  IMAD R0, R60, R0, R3 ;  /* 0x000000003c007224 */ /* 0x000fe400078e0203 */
[----:B----4-:R-:W-:-:S02]  /*4b30*/  IMAD R3, R4, R28, R15 ;  /* 0x0000001c04037224 */ /* 0x010fc400078e020f */
[----:B------:R-:W-:Y:S02]  /*4b40*/  @P0 IMAD R25, R21, R14, R20 ;  /* 0x0000000e15190224 */ /* 0x000fe400078e0214 */
[----:B0-----:R-:W-:Y:S02]  /*4b50*/  IMAD R5, R3, R30, R6 ;  /* 0x0000001e03057224 */ /* 0x001fe400078e0206 */
[----:B------:R-:W-:Y:S02]  /*4b60*/  IMAD R0, R0, R29, R25 ;  /* 0x0000001d00007224 */ /* 0x000fe400078e0219 */
[----:B------:R-:W-:-:S03]  /*4b70*/  IMAD.MOV.U32 R4, RZ, RZ, 0x1 ;  /* 0x00000001ff047424 */ /* 0x000fc600078e00ff */
[----:B------:R-:W-:Y:S02]  /*4b80*/  SEL R70, R5, R0, !P0 ;  /* 0x0000000005467207 */ /* 0x000fe40004000000 */
[----:B------:R-:W-:Y:S02]  /*4b90*/  PRMT R3, R4, 0x7610, R3 ;  /* 0x0000761004037816 */ /* 0x000fe40000000003 */
[----:B------:R-:W-:-:S07]  /*4ba0*/  SEL R0, R0, R5, !P0 ;  /* 0x0000000500007207 */ /* 0x000fce0004000000 */
.L_x_95:
[----:B------:R-:W-:Y:S01]  /*4bb0*/  UIADD3 UR42, UR43, UR42, URZ ;  /* 0x0000002a2b2a7290 */ /* 0x000fe2000fffe03f */
[----:B------:R-:W-:Y:S01]  /*4bc0*/  LOP3.LUT P0, RZ, R3, 0xff, RZ, 0xc0, !PT ;  /* 0x000000ff03ff7812 */ /* 0x000fe2000780c0ff */
[----:B------:R-:W-:Y:S02]  /*4bd0*/  IMAD.MOV.U32 R71, RZ, RZ, R0 ;  /* 0x000000ffff477224 */ /* 0x000fe400078e0000 */
[----:B------:R-:W-:Y:S02]  /*4be0*/  USHF.R.U32.HI UR4, URZ, 0x2, UR42 ;  /* 0x000000023f047899 */ /* 0x000fe4000801162a */
[----:B------:R-:W-:Y:S02]  /*4bf0*/  UISETP.GT.U32.AND UP1, UPT, UR42, 0x3, UPT ;  /* 0x000000032a00788c */ /* 0x000fe4000bf24070 */
[----:B------:R-:W-:Y:S02]  /*4c00*/  ULOP3.LUT UR4, UR4, 0x1, URZ, 0xc0, !UPT ;  /* 0x0000000104047892 */ /* 0x000fe4000f8ec03f */
[----:B------:R-:W-:-:S02]  /*4c10*/  UISETP.LT.U32.AND UP1, UPT, UR43, 0x4, UP1 ;  /* 0x000000042b00788c */ /* 0x000fc40008f21070 */
[----:B------:R-:W-:Y:S02]  /*4c20*/  UISETP.NE.U32.AND UP0, UPT, UR4, 0x1, UPT ;  /* 0x000000010400788c */ /* 0x000fe4000bf05070 */
[----:B------:R-:W-:Y:S02]  /*4c30*/  USEL UR5, URZ, 0x1, !UP1 ;  /* 0x000000013f057887 */ /* 0x000fe4000c800000 */
[----:B------:R-:W-:Y:S02]  /*4c40*/  UISETP.GT.U32.AND UP0, UPT, UR43, 0x3, !UP0 ;  /* 0x000000032b00788c */ /* 0x000fe4000c704070 */
[----:B------:R-:W-:Y:S02]  /*4c50*/  ULOP3.LUT UR42, UR42, 0x3, URZ, 0xc0, !UPT ;  /* 0x000000032a2a7892 */ /* 0x000fe4000f8ec03f */
[----:B------:R-:W-:-:S04]  /*4c60*/  USEL UR4, URZ, 0x1, !UP0 ;  /* 0x000000013f047887 */ /* 0x000fc8000c000000 */
[----:B------:R-:W-:Y:S01]  /*4c70*/  ULOP3.LUT UR40, UR4, UR40, UR5, 0x96, !UPT ;  /* 0x0000002804287292 */ /* 0x000fe2000f8e9605 */
[----:B------:R-:W-:Y:S11]  /*4c80*/  @P0 BRA `(.L_x_98) ;  /* 0xffffffc400e00947 */ /* 0x000ff6000383ffff */
[----:B------:R-:W-:Y:S05]  /*4c90*/  EXIT ;  /* 0x000000000000794d */ /* 0x000fea0003800000 */
.L_x_7:
        /* <DEDUP_REMOVED lines=26> */
.L_x_100:
[----:B------:R-:W0:Y:S01]  /*4e40*/  LDC.64 R28, c[0x0][0x640] ;  /* 0x00019000ff1c7b82 */ /* 0x000e220000000a00 */
[-CC-:B------:R-:W-:Y:S01]  /*4e50*/  SHF.R.U64 R21, R14, R6.reuse, R15.reuse ;  /* 0x000000060e157219 */ /* 0x180fe2000000120f */
[----:B------:R-:W-:Y:S01]  /*4e60*/  IMAD.MOV.U32 R30, RZ, RZ, 0x1 ;  /* 0x00000001ff1e7424 */ /* 0x000fe200078e00ff */
[----:B------:R-:W-:Y:S02]  /*4e70*/  SHF.R.U32.HI R6, RZ, R6, R15 ;  /* 0x00000006ff067219 */ /* 0x000fe4000001160f */
[----:B------:R-:W-:-:S03]  /*4e80*/  IADD3 R13, P0, RZ, -R21, RZ ;  /* 0x80000015ff0d7210 */ /* 0x000fc60007f1e0ff */
[----:B------:R-:W1:Y:S02]  /*4e90*/  LDC R12, c[0x0][0x618] ;  /* 0x00018600ff0c7b82 */ /* 0x000e640000000800 */
[----:B------:R-:W-:-:S04]  /*4ea0*/  IMAD.X R11, RZ, RZ, ~R6, P0 ;  /* 0x000000ffff0b7224 */ /* 0x000fc800000e0e06 */
[-C--:B------:R-:W-:Y:S02]  /*4eb0*/  IMAD R6, R11, R24.reuse, RZ ;  /* 0x000000180b067224 */ /* 0x080fe400078e02ff */
[----:B------:R-:W2:Y:S01]  /*4ec0*/  LDC R14, c[0x0][0x608] ;  /* 0x00018200ff0e7b82 */ /* 0x000ea20000000800 */
[----:B------:R-:W-:-:S04]  /*4ed0*/  IMAD.WIDE.U32 R10, R13, R24, R16 ;  /* 0x000000180d0a7225 */ /* 0x000fc800078e0010 */
[----:B------:R-:W-:-:S03]  /*4ee0*/  IMAD R13, R13, R25, R6 ;  /* 0x000000190d0d7224 */ /* 0x000fc600078e0206 */
[----:B------:R-:W3:Y:S01]  /*4ef0*/  LDC R27, c[0x0][0x658] ;  /* 0x00019600ff1b7b82 */ /* 0x000ee20000000800 */
[----:B------:R-:W-:Y:S01]  /*4f00*/  IMAD.IADD R11, R11, 0x1, R13 ;  /* 0x000000010b0b7824 */ /* 0x000fe200078e020d */
[----:B0-----:R-:W-:-:S04]  /*4f10*/  ISETP.NE.U32.AND P0, PT, R28, RZ, PT ;  /* 0x000000ff1c00720c */ /* 0x001fc80003f05070 */
[----:B------:R-:W-:Y:S02]  /*4f20*/  ISETP.NE.AND.EX P0, PT, R29, RZ, PT, P0 ;  /* 0x000000ff1d00720c */ /* 0x000fe40003f05300 */
[----:B------:R-:W0:Y:S01]  /*4f30*/  LDC R20, c[0x0][0x600] ;  /* 0x00018000ff147b82 */ /* 0x000e220000000800 */
[-CC-:B-1----:R-:W-:Y:S01]  /*4f40*/  SHF.R.U64 R8, R10, R12.reuse, R11.reuse ;  /* 0x0000000c0a087219 */ /* 0x182fe2000000120b */
[----:B------:R-:W-:Y:S01]  /*4f50*/  IMAD.MOV.U32 R10, RZ, RZ, -0x1 ;  /* 0xffffffffff0a7424 */ /* 0x000fe200078e00ff */
[----:B------:R-:W-:-:S05]  /*4f60*/  SHF.R.U32.HI R11, RZ, R12, R11 ;  /* 0x0000000cff0b7219 */ /* 0x000fca000001160b */
[----:B------:R-:W1:Y:S01]  /*4f70*/  LDC R24, c[0x0][0x648] ;  /* 0x00019200ff187b82 */ /* 0x000e620000000800 */
[-CC-:B--2---:R-:W-:Y:S02]  /*4f80*/  SHF.R.U64 R23, R8, R14.reuse, R11.reuse ;  /* 0x0000000e08177219 */ /* 0x184fe4000000120b */
[----:B------:R-:W-:-:S05]  /*4f90*/  SHF.R.U32.HI R6, RZ, R14, R11 ;  /* 0x0000000eff067219 */ /* 0x000fca000001160b */
[----:B------:R-:W2:Y:S01]  /*4fa0*/  LDC R26, c[0x0][0x638] ;  /* 0x00018e00ff1a7b82 */ /* 0x000ea20000000800 */
[-C--:B---3--:R-:W-:Y:S02]  /*4fb0*/  SHF.L.U32 R10, R10, R27.reuse, RZ ;  /* 0x0000001b0a0a7219 */ /* 0x088fe400000006ff */
[-CC-:B------:R-:W-:Y:S02]  /*4fc0*/  SHF.R.U64 R25, R23, R27.reuse, R6.reuse ;  /* 0x0000001b17197219 */ /* 0x180fe40000001206 */
[----:B------:R-:W-:Y:S02]  /*4fd0*/  LOP3.LUT R32, RZ, R10, RZ, 0x33, !PT ;  /* 0x0000000aff207212 */ /* 0x000fe400078e33ff */
[----:B------:R-:W-:Y:S01]  /*4fe0*/  SHF.R.U32.HI R11, RZ, R27, R6 ;  /* 0x0000001bff0b7219 */ /* 0x000fe20000011606 */
[----:B------:R-:W3:Y:S01]  /*4ff0*/  LDC R31, c[0x0][0x610] ;  /* 0x00018400ff1f7b82 */ /* 0x000ee20000000800 */
[----:B------:R-:W-:Y:S01]  /*5000*/  IMAD.MOV.U32 R10, RZ, RZ, R25 ;  /* 0x000000ffff0a7224 */ /* 0x000fe200078e0019 */
[----:B------:R-:W-:Y:S06]  /*5010*/  @!P0 BRA `(.L_x_101) ;  /* 0x0000000000288947 */ /* 0x000fec0003800000 */
        /* <DEDUP_REMOVED lines=10> */
.L_x_101:
[----:B------:R-:W-:Y:S02]  /*50c0*/  ISETP.NE.AND P0, PT, R2, 0x1, PT ;  /* 0x000000010200780c */ /* 0x000fe40003f05270 */
[----:B-1----:R-:W-:Y:S01]  /*50d0*/  SHF.R.U64 R6, R10, R24, R11 ;  /* 0x000000180a067219 */ /* 0x002fe2000000120b */
[----:B0-----:R-:W-:Y:S01]  /*50e0*/  VIADD R11, R20, 0xffffffff ;  /* 0xffffffff140b7836 */ /* 0x001fe20000000000 */
[----:B------:R-:W-:Y:S02]  /*50f0*/  SHF.L.U32 R30, R30, R27, RZ ;  /* 0x0000001b1e1e7219 */ /* 0x000fe400000006ff */
[----:B------:R-:W-:Y:S01]  /*5100*/  LOP3.LUT R5, R23, R32, RZ, 0xc0, !PT ;  /* 0x0000002017057212 */ /* 0x000fe200078ec0ff */
[----:B------:R-:W-:-:S04]  /*5110*/  IMAD.MOV R10, RZ, RZ, -R6 ;  /* 0x000000ffff0a7224 */ /* 0x000fc800078e0a06 */
[----:B------:R-:W-:Y:S01]  /*5120*/  IMAD R6, R30, R6, R5 ;  /* 0x000000061e067224 */ /* 0x000fe200078e0205 */
[----:B------:R-:W-:Y:S01]  /*5130*/  LOP3.LUT R5, R8, R11, RZ, 0xc0, !PT ;  /* 0x0000000b08057212 */ /* 0x000fe200078ec0ff */
[----:B------:R-:W-:Y:S02]  /*5140*/  @P0 IMAD R7, R9, R22, R4 ;  /* 0x0000001609070224 */ /* 0x000fe400078e0204 */
[----:B--2---:R-:W-:Y:S02]  /*5150*/  IMAD R4, R10, R26, R25 ;  /* 0x0000001a0a047224 */ /* 0x004fe400078e0219 */
[----:B---3--:R-:W-:Y:S02]  /*5160*/  IMAD R7, R6, R31, R7 ;  /* 0x0000001f06077224 */ /* 0x008fe400078e0207 */
[----:B------:R-:W-:Y:S02]  /*5170*/  IMAD R4, R4, R20, R5 ;  /* 0x0000001404047224 */ /* 0x000fe400078e0205 */
[----:B------:R-:W-:-:S02]  /*5180*/  IMAD.MOV.U32 R8, RZ, RZ, 0x1 ;  /* 0x00000001ff087424 */ /* 0x000fc400078e00ff */
[----:B------:R-:W-:Y:S01]  /*5190*/  IMAD.MOV.U32 R6, RZ, RZ, R21 ;  /* 0x000000ffff067224 */ /* 0x000fe200078e0015 */
[----:B------:R-:W-:Y:S02]  /*51a0*/  SEL R19, R4, R7, !P0 ;  /* 0x0000000704137207 */ /* 0x000fe40004000000 */
[----:B------:R-:W-:-:S07]  /*51b0*/  SEL R20, R7, R4, !P0 ;  /* 0x0000000407147207 */ /* 0x000fce0004000000 */
.L_x_99:
[----:B------:R-:W-:-:S08]  /*51c0*/  NOP ;  /* 0x0000000000007918 */ /* 0x000fd00000000000 */
[----:B------:R-:W0:-:S00]  /*51d0*/  USETMAXREG.DEALLOC.CTAPOOL 0x28 ;  /* 0x00000028000079c8 */ /* 0x000e0000080e0500 */
[----:B0-----:R-:W-:-:S13]  /*51e0*/  ISETP.NE.AND P0, PT, R3, RZ, PT ;  /* 0x000000ff0300720c */ /* 0x001fda0003f05270 */
[----:B------:R-:W-:Y:S05]  /*51f0*/  @P0 EXIT ;  /* 0x000000000000094d */ /* 0x000fea0003800000 */
[----:B------:R-:W-:Y:S01]  /*5200*/  LOP3.LUT P0, RZ, R8, 0xff, RZ, 0xc0, !PT ;  /* 0x000000ff08ff7812 */ /* 0x000fe2000780c0ff */
[----:B------:R-:W-:Y:S02]  /*5210*/  IMAD.MOV.U32 R3, RZ, RZ, 0x1 ;  /* 0x00000001ff037424 */ /* 0x000fe400078e00ff */
[----:B------:R-:W-:-:S10]  /*5220*/  IMAD.MOV.U32 R8, RZ, RZ, RZ ;  /* 0x000000ffff087224 */ /* 0x000fd400078e00ff */
[----:B------:R-:W-:Y:S05]  /*5230*/  @!P0 BRA `(.L_x_102) ;  /* 0x0000000c00588947 */ /* 0x000fea0003800000 */
[----:B------:R-:W0:Y:S01]  /*5240*/  LDC R3, c[0x0][0x28c] ;  /* 0x0000a300ff037b82 */ /* 0x000e220000000800 */
[----:B------:R-:W-:Y:S01]  /*5250*/  ULDC UR5, c[0x0][0x658] ;  /* 0x0001960000057ab9 */ /* 0x000fe20000000800 */
[----:B------:R-:W-:Y:S01]  /*5260*/  UMOV UR6, 0xffffffff ;  /* 0xffffffff00067882 */ /* 0x000fe20000000000 */
[----:B------:R-:W-:Y:S01]  /*5270*/  BSSY B0, `(.L_x_102) ;  /* 0x00000d2000007945 */ /* 0x000fe20003800000 */
[----:B------:R-:W-:Y:S01]  /*5280*/  USHF.L.U32 UR6, UR6, UR5, URZ ;  /* 0x0000000506067299 */ /* 0x000fe2000800063f */
[----:B------:R-:W-:Y:S01]  /*5290*/  IMAD.MOV.U32 R10, RZ, RZ, 0x1 ;  /* 0x00000001ff0a7424 */ /* 0x000fe200078e00ff */
[----:B------:R-:W-:Y:S01]  /*52a0*/  LOP3.LUT R13, R18, 0x2, RZ, 0xfc, !PT ;  /* 0x00000002120d7812 */ /* 0x000fe200078efcff */
[----:B------:R-:W-:Y:S01]  /*52b0*/  IMAD.MOV.U32 R8, RZ, RZ, RZ ;  /* 0x000000ffff087224 */ /* 0x000fe200078e00ff */
[----:B------:R-:W1:Y:S01]  /*52c0*/  S2UR UR8, SR_CgaCtaId ;  /* 0x00000000000879c3 */ /* 0x000e620000008800 */
[----:B------:R-:W-:Y:S01]  /*52d0*/  ULDC UR4, c[0x0][0x600] ;  /* 0x0001800000047ab9 */ /* 0x000fe20000000800 */
[----:B------:R-:W-:Y:S01]  /*52e0*/  UMOV UR7, 0x1 ;  /* 0x0000000100077882 */ /* 0x000fe20000000000 */
[----:B------:R-:W-:-:S02]  /*52f0*/  UIADD3 UR4, UR4, -0x1, URZ ;  /* 0xffffffff04047890 */ /* 0x000fc4000fffe03f */
[----:B------:R-:W-:Y:S02]  /*5300*/  USHF.L.U32 UR5, UR7, UR5, URZ ;  /* 0x0000000507057299 */ /* 0x000fe4000800063f */
[----:B------:R-:W-:Y:S01]  /*5310*/  ULOP3.LUT UR6, URZ, UR6, URZ, 0x33, !UPT ;  /* 0x000000063f067292 */ /* 0x000fe2000f8e333f */
[----:B------:R-:W-:Y:S01]  /*5320*/  ULDC.64 UR30, c[0x0][0x198] ;  /* 0x00006600001e7ab9 */ /* 0x000fe20000000a00 */
[----:B0-----:R-:W-:-:S05]  /*5330*/  VIADD R3, R3, 0x3f ;  /* 0x0000003f03037836 */ /* 0x001fca0000000000 */
[----:B------:R-:W-:Y:S01]  /*5340*/  SHF.R.S32.HI R4, RZ, 0x1f, R3 ;  /* 0x0000001fff047819 */ /* 0x000fe20000011403 */
[----:B-1----:R-:W-:-:S03]  /*5350*/  IMAD.U32 R11, RZ, RZ, UR8 ;  /* 0x00000008ff0b7e24 */ /* 0x002fc6000f8e00ff */
[----:B------:R-:W-:Y:S01]  /*5360*/  LEA.HI R4, R4, R3, RZ, 0x6 ;  /* 0x0000000304047211 */ /* 0x000fe200078f30ff */
[----:B------:R-:W-:-:S03]  /*5370*/  IMAD.MOV.U32 R3, RZ, RZ, 0x1 ;  /* 0x00000001ff037424 */ /* 0x000fc600078e00ff */
[----:B------:R-:W-:-:S05]  /*5380*/  SHF.R.S32.HI R9, RZ, 0x6, R4 ;  /* 0x00000006ff097819 */ /* 0x000fca0000011404 */
[----:B------:R-:W-:-:S07]  /*5390*/  VIADD R12, R9, 0x1 ;  /* 0x00000001090c7836 */ /* 0x000fce0000000000 */
.L_x_113:
[----:B------:R-:W-:-:S03]  /*53a0*/  UMOV UR7, 0xffffffff ;  /* 0xffffffff00077882 */ /* 0x000fc60000000000 */
[----:B------:R-:W-:Y:S05]  /*53b0*/  BRA.DIV UR7, `(.L_x_103) ;  /* 0x0000000e07e07947 */ /* 0x000fea000b800000 */
[----:B------:R-:W-:-:S13]  /*53c0*/  ELECT P6, URZ, PT ;  /* 0x00000000003f782f */ /* 0x000fda00038c0000 */
.L_x_124:
[----:B------:R-:W0:Y:S01]  /*53d0*/  LDC R4, c[0x0][0x28c] ;  /* 0x0000a300ff047b82 */ /* 0x000e220000000800 */
[----:B------:R-:W-:Y:S01]  /*53e0*/  BSSY B1, `(.L_x_104) ;  /* 0x0000047000017945 */ /* 0x000fe20003800000 */
[----:B0-----:R-:W-:-:S13]  /*53f0*/  ISETP.LT.OR P6, PT, R4, 0x1, !P6 ;  /* 0x000000010400780c */ /* 0x001fda00077c1670 */
[----:B------:R-:W-:Y:S05]  /*5400*/  @P6 BRA `(.L_x_105) ;  /* 0x0000000400106947 */ /* 0x000fea0003800000 */
[----:B------:R-:W-:Y:S02]  /*5410*/  IMAD R20, R20, 0x8, R11 ;  /* 0x0000000814147824 */ /* 0x000fe400078e020b */
[----:B------:R-:W-:Y:S02]  /*5420*/  IMAD.SHL.U32 R21, R19, 0x40, RZ ;  /* 0x0000004013157824 */ /* 0x000fe400078e00ff */
[----:B------:R-:W-:Y:S02]  /*5430*/  IMAD.MOV.U32 R22, RZ, RZ, RZ ;  /* 0x000000ffff167224 */ /* 0x000fe400078e00ff */
[----:B------:R-:W-:Y:S02]  /*5440*/  IMAD.MOV.U32 R4, RZ, RZ, R12 ;  /* 0x000000ffff047224 */ /* 0x000fe400078e000c */
[----:B------:R-:W-:Y:S02]  /*5450*/  IMAD.MOV.U32 R5, RZ, RZ, R3 ;  /* 0x000000ffff057224 */ /* 0x000fe400078e0003 */
[----:B------:R-:W-:-:S02]  /*5460*/  IMAD.MOV.U32 R14, RZ, RZ, R8 ;  /* 0x000000ffff0e7224 */ /* 0x000fc400078e0008 */
[----:B------:R-:W-:-:S07]  /*5470*/  IMAD.SHL.U32 R19, R20, 0x10, RZ ;  /* 0x0000001014137824 */ /* 0x000fce00078e00ff */
.L_x_108:
[----:B------:R-:W0:Y:S01]  /*5480*/  S2UR UR7, SR_CgaCtaId ;  /* 0x00000000000779c3 */ /* 0x000e220000008800 */
[----:B------:R-:W-:Y:S02]  /*5490*/  MOV R20, 0x400 ;  /* 0x0000040000147802 */ /* 0x000fe40000000f00 */
[----:B------:R-:W-:Y:S02]  /*54a0*/  SHF.L.U32 R7, R5, 0x1f, RZ ;  /* 0x0000001f05077819 */ /* 0x000fe400000006ff */
[----:B------:R-:W-:-:S13]  /*54b0*/  ISETP.NE.AND P1, PT, R0, RZ, PT ;  /* 0x000000ff0000720c */ /* 0x000fda0003f25270 */
[----:B------:R-:W1:Y:S01]  /*54c0*/  @!P1 LDC R15, c[0x0][0x500] ;  /* 0x00014000ff0f9b82 */ /* 0x000e620000000800 */
[----:B0-----:R-:W-:-:S05]  /*54d0*/  IMAD.U32 R11, RZ, RZ, UR7 ;  /* 0x00000007ff0b7e24 */ /* 0x001fca000f8e00ff */
[----:B------:R-:W-:-:S05]  /*54e0*/  LEA R23, R11, R20, 0x18 ;  /* 0x000000140b177211 */ /* 0x000fca00078ec0ff */
[----:B------:R-:W-:-:S04]  /*54f0*/  IMAD R20, R14, 0x8, R23 ;  /* 0x000000080e147824 */ /* 0x000fc800078e0217 */
[----:B------:R-:W0:Y:S02]  /*5500*/  SYNCS.PHASECHK.TRANS64.TRYWAIT P0, [R20+URZ+0x20], R7 ;  /* 0x00002007140075a7 */ /* 0x000e24000800017f */
[----:B01----:R-:W-:Y:S05]  /*5510*/  @!P0 BRA `(.L_x_106) ;  /* 0x0000000c00a88947 */ /* 0x003fea0003800000 */
.L_x_125:
[----:B0-----:R-:W-:Y:S01]  /*5520*/  PRMT R7, R13, 0x9910, RZ ;  /* 0x000099100d077816 */ /* 0x001fe200000000ff */
[----:B------:R0:W-:Y:S03]  /*5530*/  @!P1 SYNCS.ARRIVE.TRANS64 RZ, [R20+URZ], R15 ;  /* 0x0000000f14ff99a7 */ /* 0x0001e6000800003f */
[----:B------:R-:W-:-:S13]  /*5540*/  ISETP.NE.AND P0, PT, R7, 0x2, PT ;  /* 0x000000020700780c */ /* 0x000fda0003f05270 */
[----:B0-----:R-:W-:Y:S05]  /*5550*/  @P0 BRA `(.L_x_107) ;  /* 0x0000000000040947 */ /* 0x001fea0003800000 */
[----:B------:R-:W-:Y:S01]  /*5560*/  BPT.TRAP 0x1 ;  /* 0x000000040000795c */ /* 0x000fe20000300000 */
.L_x_107:
[----:B------:R-:W-:Y:S01]  /*5570*/  IMAD R7, R14, 0x10, R11 ;  /* 0x000000100e077824 */ /* 0x000fe200078e020b */
[----:B------:R-:W-:Y:S01]  /*5580*/  R2UR UR34, R22 ;  /* 0x00000000162272ca */ /* 0x000fe200000e0000 */
[----:B------:R-:W-:Y:S01]  /*5590*/  VIADD R4, R4, 0xffffffff ;  /* 0xffffffff04047836 */ /* 0x000fe20000000000 */
[----:B------:R-:W-:Y:S01]  /*55a0*/  R2UR UR33, R20 ;  /* 0x00000000142172ca */ /* 0x000fe200000e0000 */
[----:B------:R-:W-:Y:S01]  /*55b0*/  IMAD.SHL.U32 R7, R7, 0x200, RZ ;  /* 0x0000020007077824 */ /* 0x000fe200078e00ff */
[----:B------:R-:W-:Y:S01]  /*55c0*/  R2UR UR36, R6 ;  /* 0x00000000062472ca */ /* 0x000fe200000e0000 */
[----:B------:R-:W-:Y:S01]  /*55d0*/  UIADD3 UR14, UP0, UR30, 0xf0, URZ ;  /* 0x000000f01e0e7890 */ /* 0x000fe2000ff1e03f */
[----:B------:R-:W-:Y:S01]  /*55e0*/  R2UR UR35, R19 ;  /* 0x00000000132372ca */ /* 0x000fe200000e0000 */
[--C-:B------:R-:W-:Y:S01]  /*55f0*/  IMAD R7, R7, 0x4, R23.reuse ;  /* 0x0000000407077824 */ /* 0x100fe200078e0217 */
[----:B------:R-:W-:Y:S01]  /*5600*/  R2UR UR19, R21 ;  /* 0x00000000151372ca */ /* 0x000fe200000e0000 */
[----:B------:R-:W-:Y:S01]  /*5610*/  IMAD R23, R14, 0x4000, R23 ;  /* 0x000040000e177824 */ /* 0x000fe200078e0217 */
[----:B------:R-:W-:Y:S01]  /*5620*/  UIADD3 UR42, UP1, UR30, 0x1f0, URZ ;  /* 0x000001f01e2a7890 */ /* 0x000fe2000ff3e03f */
[----:B------:R-:W-:Y:S01]  /*5630*/  ISETP.GT.AND P1, PT, R4, 0x1, PT ;  /* 0x000000010400780c */ /* 0x000fe20003f24270 */
[----:B------:R-:W-:Y:S01]  /*5640*/  UIADD3.X UR15, URZ, UR31, URZ, UP0, !UPT ;  /* 0x0000001f3f0f7290 */ /* 0x000fe200087fe43f */
[----:B------:R-:W-:Y:S01]  /*5650*/  R2UR UR24, R7 ;  /* 0x00000000071872ca */ /* 0x000fe200000e0000 */
[----:B------:R-:W-:Y:S01]  /*5660*/  UIADD3 UR26, UR34, 0x20, URZ ;  /* 0x00000020221a7890 */ /* 0x000fe2000fffe03f */
[----:B------:R-:W-:Y:S01]  /*5670*/  R2UR UR8, R23 ;  /* 0x00000000170872ca */ /* 0x000fe200000e0000 */
[----:B------:R-:W-:Y:S01]  /*5680*/  UIADD3.X UR43, URZ, UR31, URZ, UP1, !UPT ;  /* 0x0000001f3f2b7290 */ /* 0x000fe20008ffe43f */
[----:B------:R-:W-:Y:S01]  /*5690*/  VIADD R14, R14, 0x1 ;  /* 0x000000010e0e7836 */ /* 0x000fe20000000000 */
[----:B------:R-:W-:Y:S01]  /*56a0*/  UMOV UR7, 0xff0000 ;  /* 0x00ff000000077882 */ /* 0x000fe20000000000 */
[----:B------:R-:W-:Y:S01]  /*56b0*/  UMOV UR22, 0x0 ;  /* 0x0000000000167882 */ /* 0x000fe20000000000 */
[----:B------:R-:W-:Y:S01]  /*56c0*/  UMOV UR23, 0x10000000 ;  /* 0x1000000000177882 */ /* 0x000fe20000000000 */
[----:B------:R-:W-:Y:S01]  /*56d0*/  UMOV UR25, UR33 ;  /* 0x0000002100197c82 */ /* 0x000fe20008000000 */
[----:B------:R-:W-:Y:S01]  /*56e0*/  ISETP.NE.AND P0, PT, R14, 0x4, PT ;  /* 0x000000040e00780c */ /* 0x000fe20003f05270 */
[----:B------:R-:W-:Y:S01]  /*56f0*/  UMOV UR28, UR36 ;  /* 0x00000024001c7c82 */ /* 0x000fe20008000000 */
[----:B------:R-:W-:Y:S01]  /*5700*/  UMOV UR27, UR35 ;  /* 0x00000023001b7c82 */ /* 0x000fe20008000000 */
[----:B------:R-:W-:Y:S01]  /*5710*/  UMOV UR17, UR33 ;  /* 0x0000002100117c82 */ /* 0x000fe20008000000 */
[----:B------:R-:W-:Y:S01]  /*5720*/  UIADD3 UR32, UR24, 0x100, URZ ;  /* 0x0000010018207890 */ /* 0x000fe2000fffe03f */
[----:B------:R-:W-:Y:S01]  /*5730*/  SEL R20, RZ, 0x1, P0 ;  /* 0x00000001ff147807 */ /* 0x000fe20000000000 */
[----:B------:R-:W-:Y:S01]  /*5740*/  UIADD3 UR24, UR24, 0x4100, URZ ;  /* 0x0000410018187890 */ /* 0x000fe2000fffe03f */
[----:B------:R-:W-:Y:S01]  /*5750*/  VIADD R22, R22, 0x40 ;  /* 0x0000004016167836 */ /* 0x000fe20000000000 */
[----:B------:R-:W-:Y:S01]  /*5760*/  UIADD3 UR16, UR8, 0x20100, URZ ;  /* 0x0002010008107890 */ /* 0x000fe2000fffe03f */
[----:B------:R-:W-:Y:S01]  /*5770*/  LOP3.LUT R5, R5, R20, RZ, 0x3c, !PT ;  /* 0x0000001405057212 */ /* 0x000fe200078e3cff */
[----:B------:R-:W-:Y:S01]  /*5780*/  UIADD3 UR8, UR8, 0x22100, URZ ;  /* 0x0002210008087890 */ /* 0x000fe2000fffe03f */
[----:B------:R-:W-:Y:S01]  /*5790*/  SEL R14, R14, RZ, P0 ;  /* 0x000000ff0e0e7207 */ /* 0x000fe20000000000 */
[----:B------:R-:W-:Y:S01]  /*57a0*/  UMOV UR18, UR34 ;  /* 0x0000002200127c82 */ /* 0x000fe20008000000 */
[----:B------:R-:W-:Y:S01]  /*57b0*/  UMOV UR20, UR36 ;  /* 0x0000002400147c82 */ /* 0x000fe20008000000 */
[----:B------:R0:W-:Y:S01]  /*57c0*/  UTMALDG.3D.MULTICAST [UR32], [UR14], UR7, desc[UR22] ;  /* 0x000016200e0073b4 */ /* 0x0001e20008011807 */
[----:B------:R-:W-:Y:S01]  /*57d0*/  UMOV UR9, UR33 ;  /* 0x0000002100097c82 */ /* 0x000fe20008000000 */
[----:B------:R-:W-:Y:S01]  /*57e0*/  UMOV UR11, UR19 ;  /* 0x00000013000b7c82 */ /* 0x000fe20008000000 */
[----:B------:R-:W-:Y:S01]  /*57f0*/  UMOV UR12, UR36 ;  /* 0x00000024000c7c82 */ /* 0x000fe20008000000 */
[----:B------:R-:W-:Y:S01]  /*5800*/  UMOV UR10, UR26 ;  /* 0x0000001a000a7c82 */ /* 0x000fe20008000000 */
[----:B------:R0:W-:Y:S01]  /*5810*/  UTMALDG.3D.MULTICAST [UR24], [UR14], UR7, desc[UR22] ;  /* 0x000016180e0073b4 */ /* 0x0001e20008011807 */
[----:B------:R0:W-:Y:S01]  /*5820*/  UTMALDG.3D [UR16], [UR42], desc[UR22] ;  /* 0x000016102a0075b4 */ /* 0x0001e20008011000 */
[----:B------:R0:W-:Y:S02]  /*5830*/  UTMALDG.3D [UR8], [UR42], desc[UR22] ;  /* 0x000016082a0075b4 */ /* 0x0001e40008011000 */
[----:B0-----:R-:W-:Y:S05]  /*5840*/  @P1 BRA `(.L_x_108) ;  /* 0xfffffffc000c1947 */ /* 0x001fea000383ffff */
.L_x_105:
[----:B------:R-:W-:Y:S05]  /*5850*/  BSYNC B1 ;  /* 0x0000000000017941 */ /* 0x000fea0003800000 */
.L_x_104:
[----:B------:R-:W-:Y:S01]  /*5860*/  LOP3.LUT P1, RZ, R10, 0xff, RZ, 0xc0, !PT ;  /* 0x000000ff0aff7812 */ /* 0x000fe2000782c0ff */
[----:B------:R-:W-:Y:S01]  /*5870*/  IMAD.IADD R8, R9, 0x1, R8 ;  /* 0x0000000109087824 */ /* 0x000fe200078e0208 */
[----:B------:R-:W-:Y:S01]  /*5880*/  IADD3 R16, P2, R16, UR38, RZ ;  /* 0x0000002610107c10 */ /* 0x000fe2000ff5e0ff */
[----:B------:R-:W-:Y:S01]  /*5890*/  ULDC.64 UR8, c[0x0][0x650] ;  /* 0x0001940000087ab9 */ /* 0x000fe20000000a00 */
[----:B------:R-:W-:Y:S01]  /*58a0*/  BSSY B1, `(.L_x_109) ;  /* 0x000006c000017945 */ /* 0x000fe20003800000 */
[----:B------:R-:W-:Y:S01]  /*58b0*/  IMAD.MOV.U32 R20, RZ, RZ, -0x1 ;  /* 0xffffffffff147424 */ /* 0x000fe200078e00ff */
[----:B------:R-:W-:Y:S01]  /*58c0*/  SHF.R.U32.HI R4, RZ, 0x2, R8 ;  /* 0x00000002ff047819 */ /* 0x000fe20000011608 */
[----:B------:R-:W-:Y:S01]  /*58d0*/  IMAD.MOV.U32 R19, RZ, RZ, -0x1 ;  /* 0xffffffffff137424 */ /* 0x000fe200078e00ff */
[----:B------:R-:W-:Y:S02]  /*58e0*/  ISETP.GT.U32.AND P0, PT, R8, 0x3, PT ;  /* 0x000000030800780c */ /* 0x000fe40003f04070 */
[----:B------:R-:W-:-:S02]  /*58f0*/  LOP3.LUT R4, R4, 0x1, RZ, 0xc0, !PT ;  /* 0x0000000104047812 */ /* 0x000fc400078ec0ff */
[----:B------:R-:W-:Y:S01]  /*5900*/  ISETP.LT.U32.AND P0, PT, R9, 0x4, P0 ;  /* 0x000000040900780c */ /* 0x000fe20000701070 */
[----:B------:R-:W0:Y:S01]  /*5910*/  @P1 S2R R11, SR_CgaCtaId ;  /* 0x00000000000b1919 */ /* 0x000e220000008800 */
[----:B------:R-:W-:Y:S02]  /*5920*/  @P1 MOV R6, 0x400 ;  /* 0x0000040000061802 */ /* 0x000fe40000000f00 */
[----:B------:R-:W-:Y:S02]  /*5930*/  IADD3.X R17, R17, UR41, RZ, P2, !PT ;  /* 0x0000002911117c10 */ /* 0x000fe400097fe4ff */
[----:B------:R-:W-:Y:S02]  /*5940*/  ISETP.GE.U32.AND P2, PT, R16, UR8, PT ;  /* 0x0000000810007c0c */ /* 0x000fe4000bf46070 */
[----:B------:R-:W-:Y:S02]  /*5950*/  LOP3.LUT R8, R8, 0x3, RZ, 0xc0, !PT ;  /* 0x0000000308087812 */ /* 0x000fe400078ec0ff */
[----:B------:R-:W-:-:S02]  /*5960*/  PRMT R10, RZ, 0x7610, R10 ;  /* 0x00007610ff0a7816 */ /* 0x000fc4000000000a */
[----:B0-----:R-:W-:-:S04]  /*5970*/  @P1 LEA R6, R11, R6, 0x18 ;  /* 0x000000060b061211 */ /* 0x001fc800078ec0ff */
[----:B------:R0:W-:Y:S01]  /*5980*/  @P1 SYNCS.ARRIVE.TRANS64.A1T0 RZ, [R6+URZ+0x58], RZ ;  /* 0x000058ff06ff19a7 */ /* 0x0001e2000810003f */
[----:B------:R-:W-:Y:S02]  /*5990*/  ISETP.NE.U32.AND P1, PT, R4, 0x1, PT ;  /* 0x000000010400780c */ /* 0x000fe40003f25070 */
[----:B------:R-:W-:Y:S02]  /*59a0*/  SEL R4, RZ, 0x1, !P0 ;  /* 0x00000001ff047807 */ /* 0x000fe40004000000 */
[----:B------:R-:W-:Y:S02]  /*59b0*/  ISETP.GE.U32.AND.EX P0, PT, R17, UR9, PT, P2 ;  /* 0x0000000911007c0c */ /* 0x000fe4000bf06120 */
[----:B------:R-:W-:Y:S01]  /*59c0*/  ISETP.GT.U32.AND P1, PT, R9, 0x3, !P1 ;  /* 0x000000030900780c */ /* 0x000fe20004f24070 */
[----:B0-----:R-:W-:-:S03]  /*59d0*/  IMAD.MOV.U32 R6, RZ, RZ, -0x1 ;  /* 0xffffffffff067424 */ /* 0x001fc600078e00ff */
[----:B------:R-:W-:-:S04]  /*59e0*/  SEL R5, RZ, 0x1, !P1 ;  /* 0x00000001ff057807 */ /* 0x000fc80004800000 */
[--C-:B------:R-:W-:Y:S02]  /*59f0*/  LOP3.LUT R3, R5, R3, R4.reuse, 0x96, !PT ;  /* 0x0000000305037212 */ /* 0x100fe400078e9604 */
[----:B------:R-:W-:Y:S01]  /*5a00*/  PRMT R4, RZ, 0x7610, R4 ;  /* 0x00007610ff047816 */ /* 0x000fe20000000004 */
[----:B------:R-:W-:Y:S06]  /*5a10*/  @P0 BRA `(.L_x_110) ;  /* 0x0000000400500947 */ /* 0x000fec0003800000 */
[----:B------:R-:W0:Y:S01]  /*5a20*/  S2R R19, SR_CTAID.X ;  /* 0x0000000000137919 */ /* 0x000e220000002500 */
[----:B------:R-:W-:Y:S01]  /*5a30*/  ULDC.64 UR8, c[0x0][0x628] ;  /* 0x00018a0000087ab9 */ /* 0x000fe20000000a00 */
[----:B------:R-:W1:Y:S01]  /*5a40*/  LDC R20, c[0x0][0x144] ;  /* 0x00005100ff147b82 */ /* 0x000e620000000800 */
[----:B------:R-:W-:Y:S01]  /*5a50*/  ISETP.NE.U32.AND P0, PT, RZ, UR8, PT ;  /* 0x00000008ff007c0c */ /* 0x000fe2000bf05070 */
[----:B------:R-:W2:Y:S01]  /*5a60*/  S2R R14, SR_CTAID.Y ;  /* 0x00000000000e7919 */ /* 0x000ea20000002600 */
[----:B------:R-:W-:Y:S01]  /*5a70*/  ULDC UR10, c[0x0][0x630] ;  /* 0x00018c00000a7ab9 */ /* 0x000fe20000000800 */
[----:B------:R-:W-:Y:S01]  /*5a80*/  ULDC UR11, c[0x0][0x150] ;  /* 0x00005400000b7ab9 */ /* 0x000fe20000000800 */
[----:B------:R-:W-:Y:S01]  /*5a90*/  ISETP.NE.AND.EX P0, PT, RZ, UR9, PT, P0 ;  /* 0x00000009ff007c0c */ /* 0x000fe2000bf05300 */
[----:B------:R-:W-:Y:S02]  /*5aa0*/  IMAD.MOV.U32 R4, RZ, RZ, R16 ;  /* 0x000000ffff047224 */ /* 0x000fe400078e0010 */
[----:B------:R-:W-:Y:S01]  /*5ab0*/  IMAD.MOV.U32 R5, RZ, RZ, R17 ;  /* 0x000000ffff057224 */ /* 0x000fe200078e0011 */
[----:B0-----:R-:W-:-:S09]  /*5ac0*/  I2FP.F32.U32 R21, R19 ;  /* 0x0000001300157245 */ /* 0x001fd20000201000 */
[----:B------:R-:W-:Y:S05]  /*5ad0*/  @!P0 BRA `(.L_x_111) ;  /* 0x0000000000288947 */ /* 0x000fea0003800000 */
[----:B------:R-:W-:Y:S02]  /*5ae0*/  ULDC UR7, c[0x0][0x634] ;  /* 0x00018d0000077ab9 */ /* 0x000fe40000000800 */
[----:B------:R-:W-:-:S05]  /*5af0*/  IADD3 R5, P0, R16, UR7, RZ ;  /* 0x0000000710057c10 */ /* 0x000fca000ff1e0ff */
[----:B------:R-:W-:-:S04]  /*5b00*/  IMAD.X R15, RZ, RZ, R17, P0 ;  /* 0x000000ffff0f7224 */ /* 0x000fc800000e0611 */
[----:B------:R-:W-:-:S04]  /*5b10*/  IMAD.WIDE.U32 R6, R15, UR8, RZ ;  /* 0x000000080f067c25 */ /* 0x000fc8000f8e00ff */
[----:B------:R-:W-:-:S04]  /*5b20*/  IMAD.WIDE.U32 R6, P0, R5, UR9, R6 ;  /* 0x0000000905067c25 */ /* 0x000fc8000f800006 */
[----:B------:R-:W-:-:S04]  /*5b30*/  IMAD.WIDE.U32 R4, R5, UR8, RZ ;  /* 0x0000000805047c25 */ /* 0x000fc8000f8e00ff */
[----:B------:R-:W-:Y:S01]  /*5b40*/  IMAD.MOV.U32 R4, RZ, RZ, R7 ;  /* 0x000000ffff047224 */ /* 0x000fe200078e0007 */
[----:B------:R-:W-:Y:S01]  /*5b50*/  IADD3 RZ, P1, R5, R6, RZ ;  /* 0x0000000605ff7210 */ /* 0x000fe20007f3e0ff */
[----:B------:R-:W-:-:S04]  /*5b60*/  IMAD.X R5, RZ, RZ, RZ, P0 ;  /* 0x000000ffff057224 */ /* 0x000fc800000e06ff */
[----:B------:R-:W-:-:S08]  /*5b70*/  IMAD.WIDE.U32.X R4, R15, UR9, R4, P1 ;  /* 0x000000090f047c25 */ /* 0x000fd000088e0404 */
.L_x_111:
[----:B------:R-:W-:Y:S01]  /*5b80*/  FMUL R21, R21, UR11 ;  /* 0x0000000b15157c20 */ /* 0x000fe20008400000 */
[--C-:B------:R-:W-:Y:S01]  /*5b90*/  SHF.R.U64 R15, R4, UR10, R5.reuse ;  /* 0x0000000a040f7c19 */ /* 0x100fe20008001205 */
[----:B------:R-:W-:Y:S01]  /*5ba0*/  ULDC.64 UR8, c[0x0][0x620] ;  /* 0x0001880000087ab9 */ /* 0x000fe20000000a00 */
[----:B------:R-:W-:Y:S01]  /*5bb0*/  SHF.R.U32.HI R4, RZ, UR10, R5 ;  /* 0x0000000aff047c19 */ /* 0x000fe20008011605 */
[----:B------:R-:W-:Y:S01]  /*5bc0*/  ULDC.64 UR10, c[0x0][0x640] ;  /* 0x00019000000a7ab9 */ /* 0x000fe20000000a00 */
[----:B------:R-:W-:Y:S01]  /*5bd0*/  IADD3 R5, P0, RZ, -R15, RZ ;  /* 0x8000000fff057210 */ /* 0x000fe20007f1e0ff */
[----:B------:R-:W0:Y:S01]  /*5be0*/  F2I.U32.TRUNC.NTZ R21, R21 ;  /* 0x0000001500157305 */ /* 0x000e22000020f000 */
[----:B------:R-:W-:-:S03]  /*5bf0*/  ULDC UR7, c[0x0][0x618] ;  /* 0x0001860000077ab9 */ /* 0x000fc60000000800 */
[----:B------:R-:W-:Y:S01]  /*5c00*/  IMAD.X R4, RZ, RZ, ~R4, P0 ;  /* 0x000000ffff047224 */ /* 0x000fe200000e0e04 */
[----:B------:R-:W-:-:S03]  /*5c10*/  ISETP.NE.U32.AND P0, PT, RZ, UR10, PT ;  /* 0x0000000aff007c0c */ /* 0x000fc6000bf05070 */
[----:B------:R-:W-:Y:S01]  /*5c20*/  IMAD R4, R4, UR8, RZ ;  /* 0x0000000804047c24 */ /* 0x000fe2000f8e02ff */
[----:B------:R-:W-:-:S03]  /*5c30*/  ISETP.NE.AND.EX P0, PT, RZ, UR11, PT, P0 ;  /* 0x0000000bff007c0c */ /* 0x000fc6000bf05300 */
[C---:B------:R-:W-:Y:S02]  /*5c40*/  IMAD R7, R5.reuse, UR9, R4 ;  /* 0x0000000905077c24 */ /* 0x040fe4000f8e0204 */
[----:B------:R-:W-:Y:S01]  /*5c50*/  IMAD.WIDE.U32 R4, R5, UR8, R16 ;  /* 0x0000000805047c25 */ /* 0x000fe2000f8e0010 */
[----:B------:R-:W-:-:S03]  /*5c60*/  ULDC UR8, c[0x0][0x154] ;  /* 0x0000550000087ab9 */ /* 0x000fc60000000800 */
[----:B0-----:R-:W-:Y:S02]  /*5c70*/  IMAD.MOV R6, RZ, RZ, -R21 ;  /* 0x000000ffff067224 */ /* 0x001fe400078e0a15 */
[----:B------:R-:W0:Y:S01]  /*5c80*/  LDC R21, c[0x0][0x148] ;  /* 0x00005200ff157b82 */ /* 0x000e220000000800 */
[----:B------:R-:W-:Y:S02]  /*5c90*/  IMAD.IADD R5, R5, 0x1, R7 ;  /* 0x0000000105057824 */ /* 0x000fe400078e0207 */
[----:B-1----:R-:W-:Y:S01]  /*5ca0*/  IMAD R19, R20, R6, R19 ;  /* 0x0000000614137224 */ /* 0x002fe200078e0213 */
[----:B--2---:R-:W-:Y:S02]  /*5cb0*/  I2FP.F32.U32 R6, R14 ;  /* 0x0000000e00067245 */ /* 0x004fe40000201000 */
[--C-:B------:R-:W-:Y:S02]  /*5cc0*/  SHF.R.U64 R20, R4, UR7, R5.reuse ;  /* 0x0000000704147c19 */ /* 0x100fe40008001205 */
[----:B------:R-:W-:Y:S01]  /*5cd0*/  SHF.R.U32.HI R5, RZ, UR7, R5 ;  /* 0x00000007ff057c19 */ /* 0x000fe20008011605 */
[----:B------:R-:W-:Y:S01]  /*5ce0*/  FMUL R6, R6, UR8 ;  /* 0x0000000806067c20 */ /* 0x000fe20008400000 */
[----:B------:R-:W-:-:S02]  /*5cf0*/  ULDC UR7, c[0x0][0x608] ;  /* 0x0001820000077ab9 */ /* 0x000fc40000000800 */
[--C-:B------:R-:W-:Y:S01]  /*5d00*/  SHF.R.U64 R23, R20, UR7, R5.reuse ;  /* 0x0000000714177c19 */ /* 0x100fe20008001205 */
[----:B------:R1:W2:Y:S01]  /*5d10*/  F2I.U32.TRUNC.NTZ R24, R6 ;  /* 0x0000000600187305 */ /* 0x0002a2000020f000 */
[----:B------:R-:W-:Y:S01]  /*5d20*/  SHF.R.U32.HI R4, RZ, UR7, R5 ;  /* 0x00000007ff047c19 */ /* 0x000fe20008011605 */
[----:B------:R-:W-:-:S03]  /*5d30*/  ULDC UR7, c[0x0][0x658] ;  /* 0x0001960000077ab9 */ /* 0x000fc60000000800 */
[--C-:B------:R-:W-:Y:S02]  /*5d40*/  SHF.R.U64 R22, R23, UR7, R4.reuse ;  /* 0x0000000717167c19 */ /* 0x100fe40008001204 */
[----:B------:R-:W-:-:S03]  /*5d50*/  SHF.R.U32.HI R25, RZ, UR7, R4 ;  /* 0x00000007ff197c19 */ /* 0x000fc60008011604 */
[----:B------:R-:W-:Y:S02]  /*5d60*/  IMAD.MOV.U32 R4, RZ, RZ, R22 ;  /* 0x000000ffff047224 */ /* 0x000fe400078e0016 */
[----:B------:R-:W-:Y:S01]  /*5d70*/  IMAD.MOV.U32 R5, RZ, RZ, R25 ;  /* 0x000000ffff057224 */ /* 0x000fe200078e0019 */
[----:B-1----:R-:W-:Y:S06]  /*5d80*/  @!P0 BRA `(.L_x_112) ;  /* 0x0000000000288947 */ /* 0x002fec0003800000 */
        /* <DEDUP_REMOVED lines=10> */
.L_x_112:
[----:B------:R-:W-:Y:S01]  /*5e30*/  ISETP.NE.AND P0, PT, R2, 0x1, PT ;  /* 0x000000010200780c */ /* 0x000fe20003f05270 */
[----:B------:R-:W-:Y:S01]  /*5e40*/  ULDC UR7, c[0x0][0x648] ;  /* 0x0001920000077ab9 */ /* 0x000fe20000000800 */
[----:B------:R-:W-:Y:S01]  /*5e50*/  LOP3.LUT R23, R23, UR6, RZ, 0xc0, !PT ;  /* 0x0000000617177c12 */ /* 0x000fe2000f8ec0ff */
[----:B--2---:R-:W-:Y:S01]  /*5e60*/  IMAD.MOV R24, RZ, RZ, -R24 ;  /* 0x000000ffff187224 */ /* 0x004fe200078e0a18 */
[----:B------:R-:W-:Y:S01]  /*5e70*/  SHF.R.U64 R4, R4, UR7, R5 ;  /* 0x0000000704047c19 */ /* 0x000fe20008001205 */
[----:B------:R-:W-:Y:S01]  /*5e80*/  ULDC UR7, c[0x0][0x638] ;  /* 0x00018e0000077ab9 */ /* 0x000fe20000000800 */
[----:B------:R-:W-:Y:S01]  /*5e90*/  LOP3.LUT R7, R20, UR4, RZ, 0xc0, !PT ;  /* 0x0000000414077c12 */ /* 0x000fe2000f8ec0ff */
[----:B------:R-:W-:Y:S01]  /*5ea0*/  ULDC UR8, c[0x0][0x610] ;  /* 0x0001840000087ab9 */ /* 0x000fe20000000800 */
[----:B------:R-:W-:Y:S02]  /*5eb0*/  IMAD.MOV.U32 R6, RZ, RZ, R15 ;  /* 0x000000ffff067224 */ /* 0x000fe400078e000f */
[----:B------:R-:W-:-:S02]  /*5ec0*/  IMAD.MOV R5, RZ, RZ, -R4 ;  /* 0x000000ffff057224 */ /* 0x000fc400078e0a04 */
[----:B------:R-:W-:Y:S02]  /*5ed0*/  IMAD R4, R4, UR5, R23 ;  /* 0x0000000504047c24 */ /* 0x000fe4000f8e0217 */
[----:B0-----:R-:W-:Y:S02]  /*5ee0*/  @P0 IMAD R19, R21, R24, R14 ;  /* 0x0000001815130224 */ /* 0x001fe400078e020e */
[----:B------:R-:W-:Y:S01]  /*5ef0*/  IMAD R22, R5, UR7, R22 ;  /* 0x0000000705167c24 */ /* 0x000fe2000f8e0216 */
[----:B------:R-:W-:Y:S01]  /*5f00*/  ULDC UR7, c[0x0][0x600] ;  /* 0x0001800000077ab9 */ /* 0x000fe20000000800 */
[----:B------:R-:W-:Y:S02]  /*5f10*/  IMAD R20, R4, UR8, R19 ;  /* 0x0000000804147c24 */ /* 0x000fe4000f8e0213 */
[----:B------:R-:W-:Y:S02]  /*5f20*/  IMAD R5, R22, UR7, R7 ;  /* 0x0000000716057c24 */ /* 0x000fe4000f8e0207 */
[----:B------:R-:W-:-:S03]  /*5f30*/  IMAD.MOV.U32 R4, RZ, RZ, 0x1 ;  /* 0x00000001ff047424 */ /* 0x000fc600078e00ff */
[----:B------:R-:W-:Y:S02]  /*5f40*/  SEL R19, R5, R20, !P0 ;  /* 0x0000001405137207 */ /* 0x000fe40004000000 */
[----:B------:R-:W-:-:S07]  /*5f50*/  SEL R20, R20, R5, !P0 ;  /* 0x0000000514147207 */ /* 0x000fce0004000000 */
.L_x_110:
[----:B------:R-:W-:Y:S05]  /*5f60*/  BSYNC B1 ;  /* 0x0000000000017941 */ /* 0x000fea0003800000 */
.L_x_109:
[----:B------:R-:W-:-:S13]  /*5f70*/  LOP3.LUT P0, RZ, R4, 0xff, RZ, 0xc0, !PT ;  /* 0x000000ff04ff7812 */ /* 0x000fda000780c0ff */
[----:B------:R-:W-:Y:S05]  /*5f80*/  @P0 BRA `(.L_x_113) ;  /* 0xfffffff400040947 */ /* 0x000fea000383ffff */
[----:B------:R-:W-:Y:S05]  /*5f90*/  BSYNC B0 ;  /* 0x0000000000007941 */ /* 0x000fea0003800000 */
.L_x_102:
[----:B------:R-:W-:-:S03]  /*5fa0*/  UMOV UR7, 0xffffffff ;  /* 0xffffffff00077882 */ /* 0x000fc60000000000 */
[----:B------:R-:W-:Y:S05]  /*5fb0*/  BRA.DIV UR7, `(.L_x_114) ;  /* 0x0000000607147947 */ /* 0x000fea000b800000 */
[----:B------:R-:W-:-:S13]  /*5fc0*/  ELECT P6, URZ, PT ;  /* 0x00000000003f782f */ /* 0x000fda00038c0000 */
.L_x_128:
[----:B------:R-:W-:Y:S04]  /*5fd0*/  BSSY B0, `(.L_x_115) ;  /* 0x000002b000007945 */ /* 0x000fe80003800000 */
[----:B------:R-:W-:Y:S05]  /*5fe0*/  @!P6 BRA `(.L_x_116) ;  /* 0x0000000000a4e947 */ /* 0x000fea0003800000 */
[----:B------:R-:W-:-:S04]  /*5ff0*/  LOP3.LUT R18, R18, 0x2, RZ, 0xfc, !PT ;  /* 0x0000000212127812 */ /* 0x000fc800078efcff */
[----:B------:R-:W-:-:S13]  /*6000*/  ISETP.NE.AND P0, PT, R18, 0x3, PT ;  /* 0x000000031200780c */ /* 0x000fda0003f05270 */
[----:B------:R-:W-:Y:S05]  /*6010*/  @!P0 BRA `(.L_x_117) ;  /* 0x0000000000048947 */ /* 0x000fea0003800000 */
[----:B------:R-:W-:Y:S01]  /*6020*/  BPT.TRAP 0x1 ;  /* 0x000000040000795c */ /* 0x000fe20000300000 */
.L_x_117:
[----:B------:R-:W0:Y:S01]  /*6030*/  S2R R5, SR_CgaCtaId ;  /* 0x0000000000057919 */ /* 0x000e220000008800 */
[----:B------:R-:W-:Y:S02]  /*6040*/  MOV R0, 0x400 ;  /* 0x0000040000007802 */ /* 0x000fe40000000f00 */
[----:B------:R-:W-:Y:S02]  /*6050*/  SHF.L.U32 R2, R3, 0x1f, RZ ;  /* 0x0000001f03027819 */ /* 0x000fe400000006ff */
[----:B0-----:R-:W-:-:S05]  /*6060*/  LEA R5, R5, R0, 0x18 ;  /* 0x0000000005057211 */ /* 0x001fca00078ec0ff */
[----:B------:R-:W-:-:S04]  /*6070*/  VIADD R5, R5, 0x20 ;  /* 0x0000002005057836 */ /* 0x000fc80000000000 */
[C---:B------:R-:W-:Y:S02]  /*6080*/  IMAD R7, R8.reuse, 0x8, R5 ;  /* 0x0000000808077824 */ /* 0x040fe400078e0205 */
[----:B------:R-:W-:Y:S02]  /*6090*/  VIADD R8, R8, 0x1 ;  /* 0x0000000108087836 */ /* 0x000fe40000000000 */
[----:B------:R-:W0:Y:S03]  /*60a0*/  SYNCS.PHASECHK.TRANS64.TRYWAIT P0, [R7+URZ], R2 ;  /* 0x00000002070075a7 */ /* 0x000e26000800017f */
[----:B------:R-:W-:-:S04]  /*60b0*/  ISETP.NE.AND P1, PT, R8, 0x4, PT ;  /* 0x000000040800780c */ /* 0x000fc80003f25270 */
[----:B------:R-:W-:Y:S02]  /*60c0*/  SEL R0, RZ, 0x1, P1 ;  /* 0x00000001ff007807 */ /* 0x000fe40000800000 */
[----:B------:R-:W-:Y:S02]  /*60d0*/  SEL R8, R8, RZ, P1 ;  /* 0x000000ff08087207 */ /* 0x000fe40000800000 */
[----:B------:R-:W-:-:S03]  /*60e0*/  LOP3.LUT R9, R3, R0, RZ, 0x3c, !PT ;  /* 0x0000000003097212 */ /* 0x000fc600078e3cff */
[----:B------:R-:W-:Y:S01]  /*60f0*/  IMAD R6, R8, 0x8, R5 ;  /* 0x0000000808067824 */ /* 0x000fe200078e0205 */
[----:B------:R-:W-:Y:S01]  /*6100*/  SHF.L.U32 R3, R9, 0x1f, RZ ;  /* 0x0000001f09037819 */ /* 0x000fe200000006ff */
[----:B0-----:R-:W-:Y:S06]  /*6110*/  @!P0 BRA `(.L_x_118) ;  /* 0x0000000000dc8947 */ /* 0x001fec0003800000 */
.L_x_129:
[----:B------:R-:W1:Y:S01]  /*6120*/  SYNCS.PHASECHK.TRANS64.TRYWAIT P0, [R6+URZ], R3 ;  /* 0x00000003060075a7 */ /* 0x000e62000800017f */
[----:B------:R-:W-:-:S05]  /*6130*/  VIADD R0, R8, 0x1 ;  /* 0x0000000108007836 */ /* 0x000fca0000000000 */
[----:B------:R-:W-:-:S04]  /*6140*/  ISETP.NE.AND P1, PT, R0, 0x4, PT ;  /* 0x000000040000780c */ /* 0x000fc80003f25270 */
[----:B0-----:R-:W-:Y:S02]  /*6150*/  SEL R2, RZ, 0x1, P1 ;  /* 0x00000001ff027807 */ /* 0x001fe40000800000 */
[----:B------:R-:W-:Y:S02]  /*6160*/  SEL R0, R0, RZ, P1 ;  /* 0x000000ff00007207 */ /* 0x000fe40000800000 */
[----:B------:R-:W-:-:S03]  /*6170*/  LOP3.LUT R9, R9, R2, RZ, 0x3c, !PT ;  /* 0x0000000209097212 */ /* 0x000fc600078e3cff */
[----:B------:R-:W-:Y:S01]  /*6180*/  IMAD R7, R0, 0x8, R5 ;  /* 0x0000000800077824 */ /* 0x000fe200078e0205 */
[----:B------:R-:W-:Y:S01]  /*6190*/  SHF.L.U32 R4, R9, 0x1f, RZ ;  /* 0x0000001f09047819 */ /* 0x000fe200000006ff */
[----:B-1----:R-:W-:Y:S06]  /*61a0*/  @!P0 BRA `(.L_x_119) ;  /* 0x0000000000cc8947 */ /* 0x002fec0003800000 */
.L_x_130:
[----:B------:R-:W1:Y:S01]  /*61b0*/  SYNCS.PHASECHK.TRANS64.TRYWAIT P0, [R7+URZ], R4 ;  /* 0x00000004070075a7 */ /* 0x000e62000800017f */
[----:B------:R-:W-:-:S05]  /*61c0*/  VIADD R0, R0, 0x1 ;  /* 0x0000000100007836 */ /* 0x000fca0000000000 */
[----:B------:R-:W-:-:S04]  /*61d0*/  ISETP.NE.AND P1, PT, R0, 0x4, PT ;  /* 0x000000040000780c */ /* 0x000fc80003f25270 */
[----:B------:R-:W-:Y:S02]  /*61e0*/  SEL R2, RZ, 0x1, P1 ;  /* 0x00000001ff027807 */ /* 0x000fe40000800000 */
[----:B------:R-:W-:Y:S02]  /*61f0*/  SEL R0, R0, RZ, P1 ;  /* 0x000000ff00007207 */ /* 0x000fe40000800000 */
[----:B------:R-:W-:Y:S01]  /*6200*/  LOP3.LUT R2, R9, R2, RZ, 0x3c, !PT ;  /* 0x0000000209027212 */ /* 0x000fe200078e3cff */
[----:B-1----:R-:W-:Y:S06]  /*6210*/  @!P0 BRA `(.L_x_120) ;  /* 0x0000000000c48947 */ /* 0x002fec0003800000 */
.L_x_131:
[----:B------:R-:W-:Y:S01]  /*6220*/  IMAD R5, R0, 0x8, R5 ;  /* 0x0000000800057824 */ /* 0x000fe200078e0205 */
[----:B------:R-:W-:-:S07]  /*6230*/  SHF.L.U32 R0, R2, 0x1f, RZ ;  /* 0x0000001f02007819 */ /* 0x000fce00000006ff */
.L_x_121:
[----:B--2---:R2:W3:Y:S02]  /*6240*/  SYNCS.PHASECHK.TRANS64.TRYWAIT P0, [R5+URZ], R0 ;  /* 0x00000000050075a7 */ /* 0x0044e4000800017f */
[----:B---3--:R-:W-:Y:S05]  /*6250*/  @!P0 NANOSLEEP.SYNCS 0x989680 ;  /* 0x009896800000895d */ /* 0x008fea0003900000 */
[----:B------:R-:W3:Y:S02]  /*6260*/  @!P0 SYNCS.PHASECHK.TRANS64 P0, [R5+URZ], R0 ;  /* 0x00000000050085a7 */ /* 0x000ee4000800007f */
[----:B---3--:R-:W-:Y:S05]  /*6270*/  @!P0 BRA `(.L_x_121) ;  /* 0xfffffffc00f08947 */ /* 0x008fea000383ffff */
.L_x_116:
[----:B------:R-:W-:Y:S05]  /*6280*/  BSYNC B0 ;  /* 0x0000000000007941 */ /* 0x000fea0003800000 */
.L_x_115:
[----:B------:R-:W-:Y:S05]  /*6290*/  EXIT ;  /* 0x000000000000794d */ /* 0x000fea0003800000 */
.L_x_21:
[----:B-1----:R1:W2:Y:S02]  /*62a0*/  SYNCS.PHASECHK.TRANS64.TRYWAIT P1, [R3+URZ], R0 ;  /* 0x00000000030075a7 */ /* 0x0022a4000802017f */
[----:B--2---:R-:W-:Y:S05]  /*62b0*/  @!P1 NANOSLEEP.SYNCS 0x989680 ;  /* 0x009896800000995d */ /* 0x004fea0003900000 */
[----:B------:R-:W2:Y:S02]  /*62c0*/  @!P1 SYNCS.PHASECHK.TRANS64 P1, [R3+URZ], R0 ;  /* 0x00000000030095a7 */ /* 0x000ea4000802007f */
[----:B--2---:R-:W-:Y:S05]  /*62d0*/  @!P1 BRA `(.L_x_21) ;  /* 0xfffffffc00f09947 */ /* 0x004fea000383ffff */
[----:B------:R-:W-:Y:S05]  /*62e0*/  BRA `(.L_x_20) ;  /* 0xffffffb400147947 */ /* 0x000fea000383ffff */
.L_x_26:
[----:B-1----:R1:W2:Y:S02]  /*62f0*/  SYNCS.PHASECHK.TRANS64.TRYWAIT P1, [R5+URZ], R4 ;  /* 0x00000004050075a7 */ /* 0x0022a4000802017f */
[----:B--2---:R-:W-:Y:S05]  /*6300*/  @!P1 NANOSLEEP.SYNCS 0x989680 ;  /* 0x009896800000995d */ /* 0x004fea0003900000 */
[----:B------:R-:W2:Y:S02]  /*6310*/  @!P1 SYNCS.PHASECHK.TRANS64 P1, [R5+URZ], R4 ;  /* 0x00000004050095a7 */ /* 0x000ea4000802007f */
[----:B--2---:R-:W-:Y:S05]  /*6320*/  @!P1 BRA `(.L_x_26) ;  /* 0xfffffffc00f09947 */ /* 0x004fea000383ffff */
[----:B------:R-:W-:Y:S05]  /*6330*/  BRA `(.L_x_25) ;  /* 0xffffffb800607947 */ /* 0x000fea000383ffff */
.L_x_103:
[----:B------:R-:W-:Y:S01]  /*6340*/  BSSY B1, `(.L_x_122) ;  /* 0x0000006000017945 */ /* 0x000fe20003800000 */
[----:B------:R-:W-:-:S07]  /*6350*/  IMAD.MOV.U32 R15, RZ, RZ, -0x1 ;  /* 0xffffffffff0f7424 */ /* 0x000fce00078e00ff */
[----:B------:R-:W-:Y:S05]  /*6360*/  WARPSYNC.COLLECTIVE R15, `(.L_x_123) ;  /* 0x000000000f0c7348 */ /* 0x000fea0003c00000 */
[----:B------:R-:W-:Y:S02]  /*6370*/  ELECT P6, UR62, PT ;  /* 0x00000000003e782f */ /* 0x000fe400038c0000 */
[----:B------:R-:W-:Y:S01]  /*6380*/  MOV R14, UR62 ;  /* 0x0000003e000e7c02 */ /* 0x000fe20008000f00 */
[----:B------:R-:W-:Y:S10]  /*6390*/  ENDCOLLECTIVE ;  /* 0x000000000000791b */ /* 0x000ff40003800000 */
.L_x_123:
[----:B------:R-:W-:Y:S05]  /*63a0*/  BSYNC B1 ;  /* 0x0000000000017941 */ /* 0x000fea0003800000 */
.L_x_122:
[----:B------:R-:W-:Y:S05]  /*63b0*/  BRA `(.L_x_124) ;  /* 0xfffffff000047947 */ /* 0x000fea000383ffff */
.L_x_106:
[----:B0-----:R0:W1:Y:S02]  /*63c0*/  SYNCS.PHASECHK.TRANS64.TRYWAIT P0, [R20+URZ+0x20], R7 ;  /* 0x00002007140075a7 */ /* 0x001064000800017f */
[----:B-1----:R-:W-:Y:S05]  /*63d0*/  @!P0 NANOSLEEP.SYNCS 0x989680 ;  /* 0x009896800000895d */ /* 0x002fea0003900000 */
[----:B------:R-:W1:Y:S02]  /*63e0*/  @!P0 SYNCS.PHASECHK.TRANS64 P0, [R20+URZ+0x20], R7 ;  /* 0x00002007140085a7 */ /* 0x000e64000800007f */
[----:B-1----:R-:W-:Y:S05]  /*63f0*/  @!P0 BRA `(.L_x_106) ;  /* 0xfffffffc00f08947 */ /* 0x002fea000383ffff */
[----:B------:R-:W-:Y:S05]  /*6400*/  BRA `(.L_x_125) ;  /* 0xfffffff000447947 */ /* 0x000fea000383ffff */
.L_x_114:
[----:B------:R-:W-:Y:S01]  /*6410*/  BSSY B0, `(.L_x_126) ;  /* 0x0000006000007945 */ /* 0x000fe20003800000 */
[----:B------:R-:W-:-:S07]  /*6420*/  IMAD.MOV.U32 R15, RZ, RZ, -0x1 ;  /* 0xffffffffff0f7424 */ /* 0x000fce00078e00ff */
[----:B------:R-:W-:Y:S05]  /*6430*/  WARPSYNC.COLLECTIVE R15, `(.L_x_127) ;  /* 0x000000000f0c7348 */ /* 0x000fea0003c00000 */
[----:B------:R-:W-:Y:S02]  /*6440*/  ELECT P6, UR62, PT ;  /* 0x00000000003e782f */ /* 0x000fe400038c0000 */
[----:B------:R-:W-:Y:S01]  /*6450*/  MOV R14, UR62 ;  /* 0x0000003e000e7c02 */ /* 0x000fe20008000f00 */
[----:B------:R-:W-:Y:S10]  /*6460*/  ENDCOLLECTIVE ;  /* 0x000000000000791b */ /* 0x000ff40003800000 */
.L_x_127:
[----:B------:R-:W-:Y:S05]  /*6470*/  BSYNC B0 ;  /* 0x0000000000007941 */ /* 0x000fea0003800000 */
.L_x_126:
[----:B------:R-:W-:Y:S05]  /*6480*/  BRA `(.L_x_128) ;  /* 0xfffffff800d07947 */ /* 0x000fea000383ffff */
.L_x_118:
[----:B0-----:R0:W1:Y:S02]  /*6490*/  SYNCS.PHASECHK.TRANS64.TRYWAIT P0, [R7+URZ], R2 ;  /* 0x00000002070075a7 */ /* 0x001064000800017f */
[----:B-1----:R-:W-:Y:S05]  /*64a0*/  @!P0 NANOSLEEP.SYNCS 0x989680 ;  /* 0x009896800000895d */ /* 0x002fea0003900000 */
[----:B------:R-:W1:Y:S02]  /*64b0*/  @!P0 SYNCS.PHASECHK.TRANS64 P0, [R7+URZ], R2 ;  /* 0x00000002070085a7 */ /* 0x000e64000800007f */
[----:B-1----:R-:W-:Y:S05]  /*64c0*/  @!P0 BRA `(.L_x_118) ;  /* 0xfffffffc00f08947 */ /* 0x002fea000383ffff */
[----:B------:R-:W-:Y:S05]  /*64d0*/  BRA `(.L_x_129) ;  /* 0xfffffffc00107947 */ /* 0x000fea000383ffff */
.L_x_119:
[----:B0-----:R0:W1:Y:S02]  /*64e0*/  SYNCS.PHASECHK.TRANS64.TRYWAIT P0, [R6+URZ], R3 ;  /* 0x00000003060075a7 */ /* 0x001064000800017f */
[----:B-1----:R-:W-:Y:S05]  /*64f0*/  @!P0 NANOSLEEP.SYNCS 0x989680 ;  /* 0x009896800000895d */ /* 0x002fea0003900000 */
[----:B------:R-:W1:Y:S02]  /*6500*/  @!P0 SYNCS.PHASECHK.TRANS64 P0, [R6+URZ], R3 ;  /* 0x00000003060085a7 */ /* 0x000e64000800007f */
[----:B-1----:R-:W-:Y:S05]  /*6510*/  @!P0 BRA `(.L_x_119) ;  /* 0xfffffffc00f08947 */ /* 0x002fea000383ffff */
[----:B------:R-:W-:Y:S05]  /*6520*/  BRA `(.L_x_130) ;  /* 0xfffffffc00207947 */ /* 0x000fea000383ffff */
.L_x_120:
[----:B-1----:R1:W2:Y:S02]  /*6530*/  SYNCS.PHASECHK.TRANS64.TRYWAIT P0, [R7+URZ], R4 ;  /* 0x00000004070075a7 */ /* 0x0022a4000800017f */
[----:B--2---:R-:W-:Y:S05]  /*6540*/  @!P0 NANOSLEEP.SYNCS 0x989680 ;  /* 0x009896800000895d */ /* 0x004fea0003900000 */
[----:B------:R-:W2:Y:S02]  /*6550*/  @!P0 SYNCS.PHASECHK.TRANS64 P0, [R7+URZ], R4 ;  /* 0x00000004070085a7 */ /* 0x000ea4000800007f */
[----:B--2---:R-:W-:Y:S05]  /*6560*/  @!P0 BRA `(.L_x_120) ;  /* 0xfffffffc00f08947 */ /* 0x004fea000383ffff */
[----:B------:R-:W-:Y:S05]  /*6570*/  BRA `(.L_x_131) ;  /* 0xfffffffc00287947 */ /* 0x000fea000383ffff */
.L_x_132:
[----:B------:R-:W-:-:S00]  /*6580*/  BRA `(.L_x_132) ;  /* 0xfffffffc00fc7947 */ /* 0x000fc0000383ffff */
[----:B------:R-:W-:-:S00]  /*6590*/  NOP ;  /* 0x0000000000007918 */ /* 0x000fc00000000000 */
        /* <DEDUP_REMOVED lines=14> */
.L_x_133:


//--------------------- .nv.global.init           --------------------------
	.section	.nv.global.init,"aw",@progbits
.nv.global.init:
	.type		$str$22,@object
	.size		$str$22,($str$23 - $str$22)
$str$22:
        /*0000*/ 	.byte	0x6b, 0x5f, 0x74, 0x69, 0x6c, 0x65, 0x5f, 0x63, 0x6f, 0x75, 0x6e, 0x74, 0x20, 0x3e, 0x3d, 0x20
        /*0010*/ 	.byte	0x31, 0x00
	.type		$str$23,@object
	.size		$str$23,(__unnamed_1 - $str$23)
$str$23:
        /*0012*/ 	.byte	0x2f, 0x74, 0x6d, 0x70, 0x2f, 0x63, 0x75, 0x74, 0x6c, 0x61, 0x73, 0x73, 0x5f, 0x73, 0x77, 0x65
        /*0022*/ 	.byte	0x65, 0x70, 0x5f, 0x73, 0x72, 0x63, 0x2f, 0x69, 0x6e, 0x63, 0x6c, 0x75, 0x64, 0x65, 0x2f, 0x63
        /*0032*/ 	.byte	0x75, 0x74, 0x6c, 0x61, 0x73, 0x73, 0x2f, 0x67, 0x65, 0x6d, 0x6d, 0x2f, 0x63, 0x6f, 0x6c, 0x6c
        /*0042*/ 	.byte	0x65, 0x63, 0x74, 0x69, 0x76, 0x65, 0x2f, 0x73, 0x6d, 0x39, 0x30, 0x5f, 0x6d, 0x6d, 0x61, 0x5f
        /*0052*/ 	.byte	0x74, 0x6d, 0x61, 0x5f, 0x67, 0x6d, 0x6d, 0x61, 0x5f, 0x73, 0x73, 0x5f, 0x77, 0x61, 0x72, 0x70
        /*0062*/ 	.byte	0x73, 0x70, 0x65, 0x63, 0x69, 0x61, 0x6c, 0x69, 0x7a, 0x65, 0x64, 0x2e, 0x68, 0x70, 0x70, 0x00
	.type		__unnamed_1,@object
	.size		__unnamed_1,(.L_0 - __unnamed_1)
__unnamed_1:
        /*0072*/ 	.byte	0x76, 0x6f, 0x69, 0x64, 0x20, 0x63, 0x75, 0x74, 0x6c, 0x61, 0x73, 0x73, 0x3a, 0x3a, 0x67, 0x65
        /* <DEDUP_REMOVED lines=177> */
        /*0b92*/ 	.byte	0x74, 0x69, 0x74, 0x79, 0x5d, 0x00
.L_0:


//--------------------- .nv.shared._ZN7cutlass13device_kernelINS_4gemm6kernel13GemmUniversalIN4cute5tupleIJiiiiEEENS1_10collective13CollectiveMmaINS1_34MainloopSm90TmaGmmaWarpSpecializedILi4ENS5_IJNS4_1CILi1EEENSA_ILi8EEESB_EEENS1_35KernelTmaWarpSpecializedCooperativeEEENS5_IJNSA_ILi128EEENSA_ILi64EEESH_EEENS_10tfloat32_tENS5_IJlSB_lEEESJ_SK_NS4_8TiledMMAINS4_8MMA_AtomIJNS4_4SM904GMMA29MMA_64x64x8_F32TF32TF32_SS_TNILNSO_7ScaleInE1ELSQ_1EEEEEENS4_6LayoutINS5_IJNSA_ILi2EEESB_SB_EEENS5_IJSB_NSA_ILi0EEESW_EEEEENS5_IJNS4_10UnderscoreESZ_SZ_EEEEENS4_23SM90_TMA_LOAD_MULTICASTENS4_14ComposedLayoutINS4_7SwizzleILi3ELi4ELi3EEENS4_18smem_ptr_flag_bitsILi32EEENST_INS5_IJSC_NSA_ILi32EEEEEENS5_IJS18_SB_EEEEEEEvNS4_8identityENS4_13SM90_TMA_LOADES1C_vS1D_EENS_8epilogue10collective6detail29Sm90TmaWarpSpecializedAdapterINS1H_15DefaultEpilogueISJ_SK_SK_NS1G_6thread17LinearCombinationISJ_Li1EffLNS1L_9ScaleType4KindE0ELNS_15FloatRoundStyleE2ESJ_EENS1_15EpilogueDefaultEEEEEvvEEEEvNT_6ParamsE --------------------------
	.section	.nv.shared._ZN7cutlass13device_kernelINS_4gemm6kernel13GemmUniversalIN4cute5tupleIJiiiiEEENS1_10collective13CollectiveMmaINS1_34MainloopSm90TmaGmmaWarpSpecializedILi4ENS5_IJNS4_1CILi1EEENSA_ILi8EEESB_EEENS1_35KernelTmaWarpSpecializedCooperativeEEENS5_IJNSA_ILi128EEENSA_ILi64EEESH_EEENS_10tfloat32_tENS5_IJlSB_lEEESJ_SK_NS4_8TiledMMAINS4_8MMA_AtomIJNS4_4SM904GMMA29MMA_64x64x8_F32TF32TF32_SS_TNILNSO_7ScaleInE1ELSQ_1EEEEEENS4_6LayoutINS5_IJNSA_ILi2EEESB_SB_EEENS5_IJSB_NSA_ILi0EEESW_EEEEENS5_IJNS4_10UnderscoreESZ_SZ_EEEEENS4_23SM90_TMA_LOAD_MULTICASTENS4_14ComposedLayoutINS4_7SwizzleILi3ELi4ELi3EEENS4_18smem_ptr_flag_bitsILi32EEENST_INS5_IJSC_NSA_ILi32EEEEEENS5_IJS18_SB_EEEEEEEvNS4_8identityENS4_13SM90_TMA_LOADES1C_vS1D_EENS_8epilogue10collective6detail29Sm90TmaWarpSpecializedAdapterINS1H_15DefaultEpilogueISJ_SK_SK_NS1G_6thread17LinearCombinationISJ_Li1EffLNS1L_9ScaleType4KindE0ELNS_15FloatRoundStyleE2ESJ_EENS1_15EpilogueDefaultEEEEEvvEEEEvNT_6ParamsE,"aw",@nobits
	.sectionflags	@""
	.align	16
	.zero		1024


//--------------------- .nv.shared.reserved.0     --------------------------
	.section	.nv.shared.reserved.0,"aw",@nobits
	.weak		__nv_reservedSMEM_offset_0_alias
	.size		__nv_reservedSMEM_offset_0_alias, 0, 0
	.other		__nv_reservedSMEM_offset_0_alias,@"STO_CUDA_RESERVED_SHARED STV_DEFAULT"
__nv_reservedSMEM_offset_0_alias:
	.zero		0


//--------------------- .nv.global                --------------------------
	.section	.nv.global,"aw",@nobits
.nv.global:
	.type		_ZN40_INTERNAL_3b2a47f6_4_k_cu_310cbc33_303854cute1_E,@object
	.size		_ZN40_INTERNAL_3b2a47f6_4_k_cu_310cbc33_303854cute1_E,(_ZN40_INTERNAL_3b2a47f6_4_k_cu_310cbc33_303854cuda3std3__45__cpo6cbeginE - _ZN40_INTERNAL_3b2a47f6_4_k_cu_310cbc33_303854cute1_E)
_ZN40_INTERNAL_3b2a47f6_4_k_cu_310cbc33_303854cute1_E:
	.zero		1
	.type		_ZN40_INTERNAL_3b2a47f6_4_k_cu_310cbc33_303854cuda3std3__45__cpo6cbeginE,@object
	.size		_ZN40_INTERNAL_3b2a47f6_4_k_cu_310cbc33_303854cuda3std3__45__cpo6cbeginE,(_ZN40_INTERNAL_3b2a47f6_4_k_cu_310cbc33_303854cuda3std3__48in_placeE - _ZN40_INTERNAL_3b2a47f6_4_k_cu_310cbc33_303854cuda3std3__45__cpo6cbeginE)
_ZN40_INTERNAL_3b2a47f6_4_k_cu_310cbc33_303854cuda3std3__45__cpo6cbeginE:
	.zero		1
	.type		_ZN40_INTERNAL_3b2a47f6_4_k_cu_310cbc33_303854cuda3std3__48in_placeE,@object
	.size		_ZN40_INTERNAL_3b2a47f6_4_k_cu_310cbc33_303854cuda3std3__48in_placeE,(_ZN40_INTERNAL_3b2a47f6_4_k_cu_310cbc33_303854cuda3std6ranges3__45__cpo9iter_moveE - _ZN40_INTERNAL_3b2a47f6_4_k_cu_310cbc33_303854cuda3std3__48in_placeE)
_ZN40_INTERNAL_3b2a47f6_4_k_cu_310cbc33_303854cuda3std3__48in_placeE:
	.zero		1
	.type		_ZN40_INTERNAL_3b2a47f6_4_k_cu_310cbc33_303854cuda3std6ranges3__45__cpo9iter_moveE,@object
	.size		_ZN40_INTERNAL_3b2a47f6_4_k_cu_310cbc33_303854cuda3std6ranges3__45__cpo9iter_moveE,(_ZN40_INTERNAL_3b2a47f6_4_k_cu_310cbc33_303854cuda3std3__45__cpo5beginE - _ZN40_INTERNAL_3b2a47f6_4_k_cu_310cbc33_303854cuda3std6ranges3__45__cpo9iter_moveE)
_ZN40_INTERNAL_3b2a47f6_4_k_cu_310cbc33_303854cuda3std6ranges3__45__cpo9iter_moveE:
	.zero		1
	.type		_ZN40_INTERNAL_3b2a47f6_4_k_cu_310cbc33_303854cuda3std3__45__cpo5beginE,@object
	.size		_ZN40_INTERNAL_3b2a47f6_4_k_cu_310cbc33_303854cuda3std3__45__cpo5beginE,(_ZN40_INTERNAL_3b2a47f6_4_k_cu_310cbc33_303854cuda3std3__442_GLOBAL__N__3b2a47f6_4_k_cu_310cbc33_303856ignoreE - _ZN40_INTERNAL_3b2a47f6_4_k_cu_310cbc33_303854cuda3std3__45__cpo5beginE)
_ZN40_INTERNAL_3b2a47f6_4_k_cu_310cbc33_303854cuda3std3__45__cpo5beginE:
	.zero		1
	.type		_ZN40_INTERNAL_3b2a47f6_4_k_cu_310cbc33_303854cuda3std3__442_GLOBAL__N__3b2a47f6_4_k_cu_310cbc33_303856ignoreE,@object
	.size		_ZN40_INTERNAL_3b2a47f6_4_k_cu_310cbc33_303854cuda3std3__442_GLOBAL__N__3b2a47f6_4_k_cu_310cbc33_303856ignoreE,(_ZN40_INTERNAL_3b2a47f6_4_k_cu_310cbc33_303854cute7productE - _ZN40_INTERNAL_3b2a47f6_4_k_cu_310cbc33_303854cuda3std3__442_GLOBAL__N__3b2a47f6_4_k_cu_310cbc33_303856ignoreE)
_ZN40_INTERNAL_3b2a47f6_4_k_cu_310cbc33_303854cuda3std3__442_GLOBAL__N__3b2a47f6_4_k_cu_310cbc33_303856ignoreE:
	.zero		1
	.type		_ZN40_INTERNAL_3b2a47f6_4_k_cu_310cbc33_303854cute7productE,@object
	.size		_ZN40_INTERNAL_3b2a47f6_4_k_cu_310cbc33_303854cute7productE,(_ZN40_INTERNAL_3b2a47f6_4_k_cu_310cbc33_303854cuda3std3__45__cpo3endE - _ZN40_INTERNAL_3b2a47f6_4_k_cu_310cbc33_303854cute7productE)
_ZN40_INTERNAL_3b2a47f6_4_k_cu_310cbc33_303854cute7productE:
	.zero		1
	.type		_ZN40_INTERNAL_3b2a47f6_4_k_cu_310cbc33_303854cuda3std3__45__cpo3endE,@object
	.size		_ZN40_INTERNAL_3b2a47f6_4_k_cu_310cbc33_303854cuda3std3__45__cpo3endE,(_ZN40_INTERNAL_3b2a47f6_4_k_cu_310cbc33_303854cuda3std3__419piecewise_constructE - _ZN40_INTERNAL_3b2a47f6_4_k_cu_310cbc33_303854cuda3std3__45__cpo3endE)
_ZN40_INTERNAL_3b2a47f6_4_k_cu_310cbc33_303854cuda3std3__45__cpo3endE:
	.zero		1
	.type		_ZN40_INTERNAL_3b2a47f6_4_k_cu_310cbc33_303854cuda3std3__419piecewise_constructE,@object
	.size		_ZN40_INTERNAL_3b2a47f6_4_k_cu_310cbc33_303854cuda3std3__419piecewise_constructE,(_ZN40_INTERNAL_3b2a47f6_4_k_cu_310cbc33_303854cuda3std3__45__cpo4cendE - _ZN40_INTERNAL_3b2a47f6_4_k_cu_310cbc33_303854cuda3std3__419piecewise_constructE)
_ZN40_INTERNAL_3b2a47f6_4_k_cu_310cbc33_303854cuda3std3__419piecewise_constructE:
	.zero		1
	.type		_ZN40_INTERNAL_3b2a47f6_4_k_cu_310cbc33_303854cuda3std3__45__cpo4cendE,@object
	.size		_ZN40_INTERNAL_3b2a47f6_4_k_cu_310cbc33_303854cuda3std3__45__cpo4cendE,(_ZN40_INTERNAL_3b2a47f6_4_k_cu_310cbc33_303854cuda3std6ranges3__45__cpo4swapE - _ZN40_INTERNAL_3b2a47f6_4_k_cu_310cbc33_303854cuda3std3__45__cpo4cendE)
_ZN40_INTERNAL_3b2a47f6_4_k_cu_310cbc33_303854cuda3std3__45__cpo4cendE:
	.zero		1
	.type		_ZN40_INTERNAL_3b2a47f6_4_k_cu_310cbc33_303854cuda3std6ranges3__45__cpo4swapE,@object
	.size		_ZN40_INTERNAL_3b2a47f6_4_k_cu_310cbc33_303854cuda3std6ranges3__45__cpo4swapE,(.L_8 - _ZN40_INTERNAL_3b2a47f6_4_k_cu_310cbc33_303854cuda3std6ranges3__45__cpo4swapE)
_ZN40_INTERNAL_3b2a47f6_4_k_cu_310cbc33_303854cuda3std6ranges3__45__cpo4swapE:
	.zero		1
.L_8:


//--------------------- .nv.constant0._ZN7cutlass13device_kernelINS_4gemm6kernel13GemmUniversalIN4cute5tupleIJiiiiEEENS1_10collective13CollectiveMmaINS1_34MainloopSm90TmaGmmaWarpSpecializedILi4ENS5_IJNS4_1CILi1EEENSA_ILi8EEESB_EEENS1_35KernelTmaWarpSpecializedCooperativeEEENS5_IJNSA_ILi128EEENSA_ILi64EEESH_EEENS_10tfloat32_tENS5_IJlSB_lEEESJ_SK_NS4_8TiledMMAINS4_8MMA_AtomIJNS4_4SM904GMMA29MMA_64x64x8_F32TF32TF32_SS_TNILNSO_7ScaleInE1ELSQ_1EEEEEENS4_6LayoutINS5_IJNSA_ILi2EEESB_SB_EEENS5_IJSB_NSA_ILi0EEESW_EEEEENS5_IJNS4_10UnderscoreESZ_SZ_EEEEENS4_23SM90_TMA_LOAD_MULTICASTENS4_14ComposedLayoutINS4_7SwizzleILi3ELi4ELi3EEENS4_18smem_ptr_flag_bitsILi32EEENST_INS5_IJSC_NSA_ILi32EEEEEENS5_IJS18_SB_EEEEEEEvNS4_8identityENS4_13SM90_TMA_LOADES1C_vS1D_EENS_8epilogue10collective6detail29Sm90TmaWarpSpecializedAdapterINS1H_15DefaultEpilogueISJ_SK_SK_NS1G_6thread17LinearCombinationISJ_Li1EffLNS1L_9ScaleType4KindE0ELNS_15FloatRoundStyleE2ESJ_EENS1_15EpilogueDefaultEEEEEvvEEEEvNT_6ParamsE --------------------------
	.section	.nv.constant0._ZN7cutlass13device_kernelINS_4gemm6kernel13GemmUniversalIN4cute5tupleIJiiiiEEENS1_10collective13CollectiveMmaINS1_34MainloopSm90TmaGmmaWarpSpecializedILi4ENS5_IJNS4_1CILi1EEENSA_ILi8EEESB_EEENS1_35KernelTmaWarpSpecializedCooperativeEEENS5_IJNSA_ILi128EEENSA_ILi64EEESH_EEENS_10tfloat32_tENS5_IJlSB_lEEESJ_SK_NS4_8TiledMMAINS4_8MMA_AtomIJNS4_4SM904GMMA29MMA_64x64x8_F32TF32TF32_SS_TNILNSO_7ScaleInE1ELSQ_1EEEEEENS4_6LayoutINS5_IJNSA_ILi2EEESB_SB_EEENS5_IJSB_NSA_ILi0EEESW_EEEEENS5_IJNS4_10UnderscoreESZ_SZ_EEEEENS4_23SM90_TMA_LOAD_MULTICASTENS4_14ComposedLayoutINS4_7SwizzleILi3ELi4ELi3EEENS4_18smem_ptr_flag_bitsILi32EEENST_INS5_IJSC_NSA_ILi32EEEEEENS5_IJS18_SB_EEEEEEEvNS4_8identityENS4_13SM90_TMA_LOADES1C_vS1D_EENS_8epilogue10collective6detail29Sm90TmaWarpSpecializedAdapterINS1H_15DefaultEpilogueISJ_SK_SK_NS1G_6thread17LinearCombinationISJ_Li1EffLNS1L_9ScaleType4KindE0ELNS_15FloatRoundStyleE2ESJ_EENS1_15EpilogueDefaultEEEEEvvEEEEvNT_6ParamsE,"a",@progbits
	.sectionflags	@""
	.align	4
.nv.constant0._ZN7cutlass13device_kernelINS_4gemm6kernel13GemmUniversalIN4cute5tupleIJiiiiEEENS1_10collective13CollectiveMmaINS1_34MainloopSm90TmaGmmaWarpSpecializedILi4ENS5_IJNS4_1CILi1EEENSA_ILi8EEESB_EEENS1_35KernelTmaWarpSpecializedCooperativeEEENS5_IJNSA_ILi128EEENSA_ILi64EEESH_EEENS_10tfloat32_tENS5_IJlSB_lEEESJ_SK_NS4_8TiledMMAINS4_8MMA_AtomIJNS4_4SM904GMMA29MMA_64x64x8_F32TF32TF32_SS_TNILNSO_7ScaleInE1ELSQ_1EEEEEENS4_6LayoutINS5_IJNSA_ILi2EEESB_SB_EEENS5_IJSB_NSA_ILi0EEESW_EEEEENS5_IJNS4_10UnderscoreESZ_SZ_EEEEENS4_23SM90_TMA_LOAD_MULTICASTENS4_14ComposedLayoutINS4_7SwizzleILi3ELi4ELi3EEENS4_18smem_ptr_flag_bitsILi32EEENST_INS5_IJSC_NSA_ILi32EEEEEENS5_IJS18_SB_EEEEEEEvNS4_8identityENS4_13SM90_TMA_LOADES1C_vS1D_EENS_8epilogue10collective6detail29Sm90TmaWarpSpecializedAdapterINS1H_15DefaultEpilogueISJ_SK_SK_NS1G_6thread17LinearCombinationISJ_Li1EffLNS1L_9ScaleType4KindE0ELNS_15FloatRoundStyleE2ESJ_EENS1_15EpilogueDefaultEEEEEvvEEEEvNT_6ParamsE:
	.zero		1664


//--------------------- SYMBOLS --------------------------

	.type		.nv.reservedSmem.offset0,@object
	.size		.nv.reservedSmem.offset0,0x4
	.type		__assertfail,@function
